//
// Generated by NVIDIA NVVM Compiler
//
// Compiler Build ID: CL-36424714
// Cuda compilation tools, release 13.0, V13.0.88
// Based on NVVM 20.0.0
//

.version 9.0
.target sm_100
.address_size 64

	// .globl	_Z26matrixMultiplicationKernelPfS_S_i
.const .align 4 .u32 D_TILE_WIDTH = 16;
// _ZZ35matrixMultiplicationKernelSharedMemPfS_S_iE2As has been demoted
// _ZZ35matrixMultiplicationKernelSharedMemPfS_S_iE2Bs has been demoted

.visible .entry _Z26matrixMultiplicationKernelPfS_S_i(
	.param .u64 .ptr .align 1 _Z26matrixMultiplicationKernelPfS_S_i_param_0,
	.param .u64 .ptr .align 1 _Z26matrixMultiplicationKernelPfS_S_i_param_1,
	.param .u64 .ptr .align 1 _Z26matrixMultiplicationKernelPfS_S_i_param_2,
	.param .u32 _Z26matrixMultiplicationKernelPfS_S_i_param_3
)
{
	.reg .pred 	%p<10>;
	.reg .b32 	%r<39>;
	.reg .b32 	%f<68>;
	.reg .b64 	%rd<67>;

	ld.param.u64 	%rd14, [_Z26matrixMultiplicationKernelPfS_S_i_param_0];
	ld.param.u64 	%rd15, [_Z26matrixMultiplicationKernelPfS_S_i_param_1];
	ld.param.u32 	%r17, [_Z26matrixMultiplicationKernelPfS_S_i_param_3];
	cvta.to.global.u64 	%rd1, %rd15;
	cvta.to.global.u64 	%rd2, %rd14;
	mov.u32 	%r18, %ctaid.x;
	shl.b32 	%r19, %r18, 4;
	mov.u32 	%r20, %tid.x;
	add.s32 	%r1, %r19, %r20;
	mov.u32 	%r21, %ctaid.y;
	shl.b32 	%r22, %r21, 4;
	mov.u32 	%r23, %tid.y;
	add.s32 	%r2, %r22, %r23;
	setp.lt.s32 	%p1, %r17, 1;
	mov.f32 	%f67, 0f00000000;
	@%p1 bra 	$L__BB0_12;
	mul.lo.s32 	%r3, %r17, %r2;
	and.b32  	%r4, %r17, 7;
	setp.lt.u32 	%p2, %r17, 8;
	mov.b32 	%r37, 0;
	mov.f32 	%f67, 0f00000000;
	@%p2 bra 	$L__BB0_4;
	and.b32  	%r37, %r17, 2147483640;
	neg.s32 	%r35, %r37;
	mul.wide.u32 	%rd16, %r17, 4;
	add.s64 	%rd3, %rd1, %rd16;
	mul.wide.u32 	%rd17, %r17, 8;
	add.s64 	%rd4, %rd1, %rd17;
	mul.wide.u32 	%rd18, %r17, 12;
	add.s64 	%rd5, %rd1, %rd18;
	mul.wide.u32 	%rd19, %r17, 16;
	add.s64 	%rd6, %rd1, %rd19;
	mul.wide.u32 	%rd20, %r17, 20;
	add.s64 	%rd7, %rd1, %rd20;
	mul.wide.u32 	%rd21, %r17, 24;
	add.s64 	%rd8, %rd1, %rd21;
	mul.wide.u32 	%rd22, %r17, 28;
	add.s64 	%rd9, %rd1, %rd22;
	mul.wide.u32 	%rd23, %r3, 4;
	add.s64 	%rd24, %rd23, %rd2;
	add.s64 	%rd66, %rd24, 16;
	mov.f32 	%f67, 0f00000000;
	mov.u32 	%r34, %r1;
$L__BB0_3:
	.pragma "nounroll";
	mul.wide.s32 	%rd25, %r34, 4;
	add.s64 	%rd26, %rd3, %rd25;
	add.s64 	%rd27, %rd4, %rd25;
	add.s64 	%rd28, %rd5, %rd25;
	add.s64 	%rd29, %rd6, %rd25;
	add.s64 	%rd30, %rd7, %rd25;
	add.s64 	%rd31, %rd8, %rd25;
	add.s64 	%rd32, %rd9, %rd25;
	add.s64 	%rd33, %rd1, %rd25;
	ld.global.f32 	%f17, [%rd66+-16];
	ld.global.f32 	%f18, [%rd33];
	fma.rn.f32 	%f19, %f17, %f18, %f67;
	ld.global.f32 	%f20, [%rd66+-12];
	ld.global.f32 	%f21, [%rd26];
	fma.rn.f32 	%f22, %f20, %f21, %f19;
	ld.global.f32 	%f23, [%rd66+-8];
	ld.global.f32 	%f24, [%rd27];
	fma.rn.f32 	%f25, %f23, %f24, %f22;
	ld.global.f32 	%f26, [%rd66+-4];
	ld.global.f32 	%f27, [%rd28];
	fma.rn.f32 	%f28, %f26, %f27, %f25;
	ld.global.f32 	%f29, [%rd66];
	ld.global.f32 	%f30, [%rd29];
	fma.rn.f32 	%f31, %f29, %f30, %f28;
	ld.global.f32 	%f32, [%rd66+4];
	ld.global.f32 	%f33, [%rd30];
	fma.rn.f32 	%f34, %f32, %f33, %f31;
	ld.global.f32 	%f35, [%rd66+8];
	ld.global.f32 	%f36, [%rd31];
	fma.rn.f32 	%f37, %f35, %f36, %f34;
	ld.global.f32 	%f38, [%rd66+12];
	ld.global.f32 	%f39, [%rd32];
	fma.rn.f32 	%f67, %f38, %f39, %f37;
	add.s32 	%r35, %r35, 8;
	shl.b32 	%r25, %r17, 3;
	add.s32 	%r34, %r34, %r25;
	add.s64 	%rd66, %rd66, 32;
	setp.ne.s32 	%p3, %r35, 0;
	@%p3 bra 	$L__BB0_3;
$L__BB0_4:
	setp.eq.s32 	%p4, %r4, 0;
	@%p4 bra 	$L__BB0_12;
	and.b32  	%r12, %r17, 3;
	setp.lt.u32 	%p5, %r4, 4;
	@%p5 bra 	$L__BB0_7;
	add.s32 	%r26, %r37, %r3;
	mul.wide.u32 	%rd34, %r26, 4;
	add.s64 	%rd35, %rd2, %rd34;
	ld.global.f32 	%f41, [%rd35];
	mad.lo.s32 	%r27, %r37, %r17, %r1;
	mul.wide.s32 	%rd36, %r27, 4;
	add.s64 	%rd37, %rd1, %rd36;
	ld.global.f32 	%f42, [%rd37];
	fma.rn.f32 	%f43, %f41, %f42, %f67;
	cvt.u64.u32 	%rd38, %r3;
	cvt.u64.u32 	%rd39, %r37;
	add.s64 	%rd40, %rd39, %rd38;
	shl.b64 	%rd41, %rd40, 2;
	add.s64 	%rd42, %rd2, %rd41;
	ld.global.f32 	%f44, [%rd42+4];
	mul.wide.u32 	%rd43, %r17, 4;
	add.s64 	%rd44, %rd37, %rd43;
	ld.global.f32 	%f45, [%rd44];
	fma.rn.f32 	%f46, %f44, %f45, %f43;
	ld.global.f32 	%f47, [%rd42+8];
	add.s64 	%rd45, %rd44, %rd43;
	ld.global.f32 	%f48, [%rd45];
	fma.rn.f32 	%f49, %f47, %f48, %f46;
	ld.global.f32 	%f50, [%rd42+12];
	add.s64 	%rd46, %rd45, %rd43;
	ld.global.f32 	%f51, [%rd46];
	fma.rn.f32 	%f67, %f50, %f51, %f49;
	add.s32 	%r37, %r37, 4;
$L__BB0_7:
	setp.eq.s32 	%p6, %r12, 0;
	@%p6 bra 	$L__BB0_12;
	setp.eq.s32 	%p7, %r12, 1;
	@%p7 bra 	$L__BB0_10;
	add.s32 	%r28, %r37, %r3;
	mul.wide.u32 	%rd47, %r28, 4;
	add.s64 	%rd48, %rd2, %rd47;
	ld.global.f32 	%f53, [%rd48];
	mad.lo.s32 	%r29, %r37, %r17, %r1;
	mul.wide.s32 	%rd49, %r29, 4;
	add.s64 	%rd50, %rd1, %rd49;
	ld.global.f32 	%f54, [%rd50];
	fma.rn.f32 	%f55, %f53, %f54, %f67;
	cvt.u64.u32 	%rd51, %r3;
	cvt.u64.u32 	%rd52, %r37;
	add.s64 	%rd53, %rd52, %rd51;
	shl.b64 	%rd54, %rd53, 2;
	add.s64 	%rd55, %rd2, %rd54;
	ld.global.f32 	%f56, [%rd55+4];
	mul.wide.u32 	%rd56, %r17, 4;
	add.s64 	%rd57, %rd50, %rd56;
	ld.global.f32 	%f57, [%rd57];
	fma.rn.f32 	%f67, %f56, %f57, %f55;
	add.s32 	%r37, %r37, 2;
$L__BB0_10:
	and.b32  	%r30, %r17, 1;
	setp.eq.b32 	%p8, %r30, 1;
	not.pred 	%p9, %p8;
	@%p9 bra 	$L__BB0_12;
	add.s32 	%r31, %r37, %r3;
	mul.wide.u32 	%rd58, %r31, 4;
	add.s64 	%rd59, %rd2, %rd58;
	ld.global.f32 	%f58, [%rd59];
	mad.lo.s32 	%r32, %r37, %r17, %r1;
	mul.wide.s32 	%rd60, %r32, 4;
	add.s64 	%rd61, %rd1, %rd60;
	ld.global.f32 	%f59, [%rd61];
	fma.rn.f32 	%f67, %f58, %f59, %f67;
$L__BB0_12:
	ld.param.u64 	%rd65, [_Z26matrixMultiplicationKernelPfS_S_i_param_2];
	cvta.to.global.u64 	%rd62, %rd65;
	mad.lo.s32 	%r33, %r17, %r2, %r1;
	mul.wide.s32 	%rd63, %r33, 4;
	add.s64 	%rd64, %rd62, %rd63;
	st.global.f32 	[%rd64], %f67;
	ret;

}
	// .globl	_Z35matrixMultiplicationKernelSharedMemPfS_S_i
.visible .entry _Z35matrixMultiplicationKernelSharedMemPfS_S_i(
	.param .u64 .ptr .align 1 _Z35matrixMultiplicationKernelSharedMemPfS_S_i_param_0,
	.param .u64 .ptr .align 1 _Z35matrixMultiplicationKernelSharedMemPfS_S_i_param_1,
	.param .u64 .ptr .align 1 _Z35matrixMultiplicationKernelSharedMemPfS_S_i_param_2,
	.param .u32 _Z35matrixMultiplicationKernelSharedMemPfS_S_i_param_3
)
{
	.reg .pred 	%p<8>;
	.reg .b32 	%r<104>;
	.reg .b32 	%f<368>;
	.reg .b64 	%rd<40>;
	// demoted variable
	.shared .align 4 .b8 _ZZ35matrixMultiplicationKernelSharedMemPfS_S_iE2As[1024];
	// demoted variable
	.shared .align 4 .b8 _ZZ35matrixMultiplicationKernelSharedMemPfS_S_iE2Bs[1024];
	ld.param.u32 	%r31, [_Z35matrixMultiplicationKernelSharedMemPfS_S_i_param_3];
	mov.u32 	%r1, %tid.x;
	mov.u32 	%r2, %tid.y;
	mov.u32 	%r32, %ctaid.x;
	mov.u32 	%r33, %ctaid.y;
	shl.b32 	%r3, %r32, 4;
	add.s32 	%r4, %r3, %r1;
	shl.b32 	%r34, %r33, 4;
	add.s32 	%r5, %r34, %r2;
	shr.s32 	%r35, %r31, 31;
	shr.u32 	%r36, %r35, 28;
	add.s32 	%r37, %r31, %r36;
	shr.s32 	%r6, %r37, 4;
	setp.lt.s32 	%p1, %r31, 16;
	mov.f32 	%f367, 0f00000000;
	@%p1 bra 	$L__BB1_9;
	mad.lo.s32 	%r100, %r31, %r5, %r1;
	shl.b32 	%r39, %r2, 6;
	mov.u32 	%r40, _ZZ35matrixMultiplicationKernelSharedMemPfS_S_iE2As;
	add.s32 	%r8, %r40, %r39;
	add.s32 	%r41, %r6, -1;
	setp.lt.u32 	%p2, %r41, 3;
	mov.f32 	%f367, 0f00000000;
	mov.b32 	%r103, 0;
	@%p2 bra 	$L__BB1_4;
	and.b32  	%r103, %r6, 134217724;
	neg.s32 	%r101, %r103;
	add.s32 	%r43, %r2, 48;
	mad.lo.s32 	%r44, %r31, %r43, %r1;
	add.s32 	%r99, %r44, %r3;
	add.s32 	%r45, %r2, 32;
	mad.lo.s32 	%r46, %r31, %r45, %r1;
	add.s32 	%r98, %r46, %r3;
	add.s32 	%r47, %r2, 16;
	mad.lo.s32 	%r48, %r31, %r47, %r1;
	add.s32 	%r97, %r48, %r3;
	mad.lo.s32 	%r49, %r2, %r31, %r1;
	add.s32 	%r96, %r49, %r3;
	mov.f32 	%f367, 0f00000000;
$L__BB1_3:
	.pragma "nounroll";
	ld.param.u64 	%rd36, [_Z35matrixMultiplicationKernelSharedMemPfS_S_i_param_1];
	ld.param.u64 	%rd33, [_Z35matrixMultiplicationKernelSharedMemPfS_S_i_param_0];
	cvta.to.global.u64 	%rd4, %rd33;
	mul.wide.s32 	%rd5, %r100, 4;
	add.s64 	%rd6, %rd4, %rd5;
	ld.global.f32 	%f14, [%rd6];
	shl.b32 	%r51, %r1, 2;
	add.s32 	%r52, %r8, %r51;
	st.shared.f32 	[%r52], %f14;
	cvta.to.global.u64 	%rd7, %rd36;
	mul.wide.u32 	%rd8, %r96, 4;
	add.s64 	%rd9, %rd7, %rd8;
	ld.global.f32 	%f15, [%rd9];
	mov.u32 	%r54, _ZZ35matrixMultiplicationKernelSharedMemPfS_S_iE2Bs;
	add.s32 	%r55, %r54, %r51;
	add.s32 	%r56, %r55, %r39;
	st.shared.f32 	[%r56], %f15;
	bar.sync 	0;
	ld.shared.f32 	%f16, [%r8];
	ld.shared.f32 	%f17, [%r55];
	fma.rn.f32 	%f18, %f16, %f17, %f367;
	ld.shared.f32 	%f19, [%r8+4];
	ld.shared.f32 	%f20, [%r55+64];
	fma.rn.f32 	%f21, %f19, %f20, %f18;
	ld.shared.f32 	%f22, [%r8+8];
	ld.shared.f32 	%f23, [%r55+128];
	fma.rn.f32 	%f24, %f22, %f23, %f21;
	ld.shared.f32 	%f25, [%r8+12];
	ld.shared.f32 	%f26, [%r55+192];
	fma.rn.f32 	%f27, %f25, %f26, %f24;
	ld.shared.f32 	%f28, [%r8+16];
	ld.shared.f32 	%f29, [%r55+256];
	fma.rn.f32 	%f30, %f28, %f29, %f27;
	ld.shared.f32 	%f31, [%r8+20];
	ld.shared.f32 	%f32, [%r55+320];
	fma.rn.f32 	%f33, %f31, %f32, %f30;
	ld.shared.f32 	%f34, [%r8+24];
	ld.shared.f32 	%f35, [%r55+384];
	fma.rn.f32 	%f36, %f34, %f35, %f33;
	ld.shared.f32 	%f37, [%r8+28];
	ld.shared.f32 	%f38, [%r55+448];
	fma.rn.f32 	%f39, %f37, %f38, %f36;
	ld.shared.f32 	%f40, [%r8+32];
	ld.shared.f32 	%f41, [%r55+512];
	fma.rn.f32 	%f42, %f40, %f41, %f39;
	ld.shared.f32 	%f43, [%r8+36];
	ld.shared.f32 	%f44, [%r55+576];
	fma.rn.f32 	%f45, %f43, %f44, %f42;
	ld.shared.f32 	%f46, [%r8+40];
	ld.shared.f32 	%f47, [%r55+640];
	fma.rn.f32 	%f48, %f46, %f47, %f45;
	ld.shared.f32 	%f49, [%r8+44];
	ld.shared.f32 	%f50, [%r55+704];
	fma.rn.f32 	%f51, %f49, %f50, %f48;
	ld.shared.f32 	%f52, [%r8+48];
	ld.shared.f32 	%f53, [%r55+768];
	fma.rn.f32 	%f54, %f52, %f53, %f51;
	ld.shared.f32 	%f55, [%r8+52];
	ld.shared.f32 	%f56, [%r55+832];
	fma.rn.f32 	%f57, %f55, %f56, %f54;
	ld.shared.f32 	%f58, [%r8+56];
	ld.shared.f32 	%f59, [%r55+896];
	fma.rn.f32 	%f60, %f58, %f59, %f57;
	ld.shared.f32 	%f61, [%r8+60];
	ld.shared.f32 	%f62, [%r55+960];
	fma.rn.f32 	%f63, %f61, %f62, %f60;
	bar.sync 	0;
	ld.global.f32 	%f64, [%rd6+64];
	st.shared.f32 	[%r52], %f64;
	mul.wide.u32 	%rd10, %r97, 4;
	add.s64 	%rd11, %rd7, %rd10;
	ld.global.f32 	%f65, [%rd11];
	st.shared.f32 	[%r56], %f65;
	bar.sync 	0;
	ld.shared.f32 	%f66, [%r8];
	ld.shared.f32 	%f67, [%r55];
	fma.rn.f32 	%f68, %f66, %f67, %f63;
	ld.shared.f32 	%f69, [%r8+4];
	ld.shared.f32 	%f70, [%r55+64];
	fma.rn.f32 	%f71, %f69, %f70, %f68;
	ld.shared.f32 	%f72, [%r8+8];
	ld.shared.f32 	%f73, [%r55+128];
	fma.rn.f32 	%f74, %f72, %f73, %f71;
	ld.shared.f32 	%f75, [%r8+12];
	ld.shared.f32 	%f76, [%r55+192];
	fma.rn.f32 	%f77, %f75, %f76, %f74;
	ld.shared.f32 	%f78, [%r8+16];
	ld.shared.f32 	%f79, [%r55+256];
	fma.rn.f32 	%f80, %f78, %f79, %f77;
	ld.shared.f32 	%f81, [%r8+20];
	ld.shared.f32 	%f82, [%r55+320];
	fma.rn.f32 	%f83, %f81, %f82, %f80;
	ld.shared.f32 	%f84, [%r8+24];
	ld.shared.f32 	%f85, [%r55+384];
	fma.rn.f32 	%f86, %f84, %f85, %f83;
	ld.shared.f32 	%f87, [%r8+28];
	ld.shared.f32 	%f88, [%r55+448];
	fma.rn.f32 	%f89, %f87, %f88, %f86;
	ld.shared.f32 	%f90, [%r8+32];
	ld.shared.f32 	%f91, [%r55+512];
	fma.rn.f32 	%f92, %f90, %f91, %f89;
	ld.shared.f32 	%f93, [%r8+36];
	ld.shared.f32 	%f94, [%r55+576];
	fma.rn.f32 	%f95, %f93, %f94, %f92;
	ld.shared.f32 	%f96, [%r8+40];
	ld.shared.f32 	%f97, [%r55+640];
	fma.rn.f32 	%f98, %f96, %f97, %f95;
	ld.shared.f32 	%f99, [%r8+44];
	ld.shared.f32 	%f100, [%r55+704];
	fma.rn.f32 	%f101, %f99, %f100, %f98;
	ld.shared.f32 	%f102, [%r8+48];
	ld.shared.f32 	%f103, [%r55+768];
	fma.rn.f32 	%f104, %f102, %f103, %f101;
	ld.shared.f32 	%f105, [%r8+52];
	ld.shared.f32 	%f106, [%r55+832];
	fma.rn.f32 	%f107, %f105, %f106, %f104;
	ld.shared.f32 	%f108, [%r8+56];
	ld.shared.f32 	%f109, [%r55+896];
	fma.rn.f32 	%f110, %f108, %f109, %f107;
	ld.shared.f32 	%f111, [%r8+60];
	ld.shared.f32 	%f112, [%r55+960];
	fma.rn.f32 	%f113, %f111, %f112, %f110;
	bar.sync 	0;
	ld.global.f32 	%f114, [%rd6+128];
	st.shared.f32 	[%r52], %f114;
	mul.wide.u32 	%rd12, %r98, 4;
	add.s64 	%rd13, %rd7, %rd12;
	ld.global.f32 	%f115, [%rd13];
	st.shared.f32 	[%r56], %f115;
	bar.sync 	0;
	ld.shared.f32 	%f116, [%r8];
	ld.shared.f32 	%f117, [%r55];
	fma.rn.f32 	%f118, %f116, %f117, %f113;
	ld.shared.f32 	%f119, [%r8+4];
	ld.shared.f32 	%f120, [%r55+64];
	fma.rn.f32 	%f121, %f119, %f120, %f118;
	ld.shared.f32 	%f122, [%r8+8];
	ld.shared.f32 	%f123, [%r55+128];
	fma.rn.f32 	%f124, %f122, %f123, %f121;
	ld.shared.f32 	%f125, [%r8+12];
	ld.shared.f32 	%f126, [%r55+192];
	fma.rn.f32 	%f127, %f125, %f126, %f124;
	ld.shared.f32 	%f128, [%r8+16];
	ld.shared.f32 	%f129, [%r55+256];
	fma.rn.f32 	%f130, %f128, %f129, %f127;
	ld.shared.f32 	%f131, [%r8+20];
	ld.shared.f32 	%f132, [%r55+320];
	fma.rn.f32 	%f133, %f131, %f132, %f130;
	ld.shared.f32 	%f134, [%r8+24];
	ld.shared.f32 	%f135, [%r55+384];
	fma.rn.f32 	%f136, %f134, %f135, %f133;
	ld.shared.f32 	%f137, [%r8+28];
	ld.shared.f32 	%f138, [%r55+448];
	fma.rn.f32 	%f139, %f137, %f138, %f136;
	ld.shared.f32 	%f140, [%r8+32];
	ld.shared.f32 	%f141, [%r55+512];
	fma.rn.f32 	%f142, %f140, %f141, %f139;
	ld.shared.f32 	%f143, [%r8+36];
	ld.shared.f32 	%f144, [%r55+576];
	fma.rn.f32 	%f145, %f143, %f144, %f142;
	ld.shared.f32 	%f146, [%r8+40];
	ld.shared.f32 	%f147, [%r55+640];
	fma.rn.f32 	%f148, %f146, %f147, %f145;
	ld.shared.f32 	%f149, [%r8+44];
	ld.shared.f32 	%f150, [%r55+704];
	fma.rn.f32 	%f151, %f149, %f150, %f148;
	ld.shared.f32 	%f152, [%r8+48];
	ld.shared.f32 	%f153, [%r55+768];
	fma.rn.f32 	%f154, %f152, %f153, %f151;
	ld.shared.f32 	%f155, [%r8+52];
	ld.shared.f32 	%f156, [%r55+832];
	fma.rn.f32 	%f157, %f155, %f156, %f154;
	ld.shared.f32 	%f158, [%r8+56];
	ld.shared.f32 	%f159, [%r55+896];
	fma.rn.f32 	%f160, %f158, %f159, %f157;
	ld.shared.f32 	%f161, [%r8+60];
	ld.shared.f32 	%f162, [%r55+960];
	fma.rn.f32 	%f163, %f161, %f162, %f160;
	bar.sync 	0;
	ld.global.f32 	%f164, [%rd6+192];
	st.shared.f32 	[%r52], %f164;
	mul.wide.u32 	%rd14, %r99, 4;
	add.s64 	%rd15, %rd7, %rd14;
	ld.global.f32 	%f165, [%rd15];
	st.shared.f32 	[%r56], %f165;
	bar.sync 	0;
	ld.shared.f32 	%f166, [%r8];
	ld.shared.f32 	%f167, [%r55];
	fma.rn.f32 	%f168, %f166, %f167, %f163;
	ld.shared.f32 	%f169, [%r8+4];
	ld.shared.f32 	%f170, [%r55+64];
	fma.rn.f32 	%f171, %f169, %f170, %f168;
	ld.shared.f32 	%f172, [%r8+8];
	ld.shared.f32 	%f173, [%r55+128];
	fma.rn.f32 	%f174, %f172, %f173, %f171;
	ld.shared.f32 	%f175, [%r8+12];
	ld.shared.f32 	%f176, [%r55+192];
	fma.rn.f32 	%f177, %f175, %f176, %f174;
	ld.shared.f32 	%f178, [%r8+16];
	ld.shared.f32 	%f179, [%r55+256];
	fma.rn.f32 	%f180, %f178, %f179, %f177;
	ld.shared.f32 	%f181, [%r8+20];
	ld.shared.f32 	%f182, [%r55+320];
	fma.rn.f32 	%f183, %f181, %f182, %f180;
	ld.shared.f32 	%f184, [%r8+24];
	ld.shared.f32 	%f185, [%r55+384];
	fma.rn.f32 	%f186, %f184, %f185, %f183;
	ld.shared.f32 	%f187, [%r8+28];
	ld.shared.f32 	%f188, [%r55+448];
	fma.rn.f32 	%f189, %f187, %f188, %f186;
	ld.shared.f32 	%f190, [%r8+32];
	ld.shared.f32 	%f191, [%r55+512];
	fma.rn.f32 	%f192, %f190, %f191, %f189;
	ld.shared.f32 	%f193, [%r8+36];
	ld.shared.f32 	%f194, [%r55+576];
	fma.rn.f32 	%f195, %f193, %f194, %f192;
	ld.shared.f32 	%f196, [%r8+40];
	ld.shared.f32 	%f197, [%r55+640];
	fma.rn.f32 	%f198, %f196, %f197, %f195;
	ld.shared.f32 	%f199, [%r8+44];
	ld.shared.f32 	%f200, [%r55+704];
	fma.rn.f32 	%f201, %f199, %f200, %f198;
	ld.shared.f32 	%f202, [%r8+48];
	ld.shared.f32 	%f203, [%r55+768];
	fma.rn.f32 	%f204, %f202, %f203, %f201;
	ld.shared.f32 	%f205, [%r8+52];
	ld.shared.f32 	%f206, [%r55+832];
	fma.rn.f32 	%f207, %f205, %f206, %f204;
	ld.shared.f32 	%f208, [%r8+56];
	ld.shared.f32 	%f209, [%r55+896];
	fma.rn.f32 	%f210, %f208, %f209, %f207;
	ld.shared.f32 	%f211, [%r8+60];
	ld.shared.f32 	%f212, [%r55+960];
	fma.rn.f32 	%f367, %f211, %f212, %f210;
	bar.sync 	0;
	add.s32 	%r101, %r101, 4;
	add.s32 	%r100, %r100, 64;
	shl.b32 	%r57, %r31, 6;
	add.s32 	%r99, %r99, %r57;
	add.s32 	%r98, %r98, %r57;
	add.s32 	%r97, %r97, %r57;
	add.s32 	%r96, %r96, %r57;
	setp.ne.s32 	%p3, %r101, 0;
	@%p3 bra 	$L__BB1_3;
$L__BB1_4:
	and.b32  	%r28, %r6, 3;
	setp.eq.s32 	%p4, %r28, 0;
	@%p4 bra 	$L__BB1_9;
	setp.eq.s32 	%p5, %r28, 1;
	@%p5 bra 	$L__BB1_7;
	ld.param.u64 	%rd37, [_Z35matrixMultiplicationKernelSharedMemPfS_S_i_param_1];
	ld.param.u64 	%rd34, [_Z35matrixMultiplicationKernelSharedMemPfS_S_i_param_0];
	shl.b32 	%r58, %r103, 4;
	mad.lo.s32 	%r63, %r31, %r5, %r1;
	add.s32 	%r64, %r63, %r58;
	cvta.to.global.u64 	%rd16, %rd34;
	mul.wide.s32 	%rd17, %r64, 4;
	add.s64 	%rd18, %rd16, %rd17;
	ld.global.f32 	%f214, [%rd18];
	shl.b32 	%r65, %r1, 2;
	add.s32 	%r66, %r8, %r65;
	st.shared.f32 	[%r66], %f214;
	add.s32 	%r67, %r58, %r2;
	mad.lo.s32 	%r68, %r67, %r31, %r4;
	cvta.to.global.u64 	%rd19, %rd37;
	mul.wide.u32 	%rd20, %r68, 4;
	add.s64 	%rd21, %rd19, %rd20;
	ld.global.f32 	%f215, [%rd21];
	mov.u32 	%r70, _ZZ35matrixMultiplicationKernelSharedMemPfS_S_iE2Bs;
	add.s32 	%r71, %r70, %r65;
	add.s32 	%r72, %r71, %r39;
	st.shared.f32 	[%r72], %f215;
	bar.sync 	0;
	ld.shared.f32 	%f216, [%r8];
	ld.shared.f32 	%f217, [%r71];
	fma.rn.f32 	%f218, %f216, %f217, %f367;
	ld.shared.f32 	%f219, [%r8+4];
	ld.shared.f32 	%f220, [%r71+64];
	fma.rn.f32 	%f221, %f219, %f220, %f218;
	ld.shared.f32 	%f222, [%r8+8];
	ld.shared.f32 	%f223, [%r71+128];
	fma.rn.f32 	%f224, %f222, %f223, %f221;
	ld.shared.f32 	%f225, [%r8+12];
	ld.shared.f32 	%f226, [%r71+192];
	fma.rn.f32 	%f227, %f225, %f226, %f224;
	ld.shared.f32 	%f228, [%r8+16];
	ld.shared.f32 	%f229, [%r71+256];
	fma.rn.f32 	%f230, %f228, %f229, %f227;
	ld.shared.f32 	%f231, [%r8+20];
	ld.shared.f32 	%f232, [%r71+320];
	fma.rn.f32 	%f233, %f231, %f232, %f230;
	ld.shared.f32 	%f234, [%r8+24];
	ld.shared.f32 	%f235, [%r71+384];
	fma.rn.f32 	%f236, %f234, %f235, %f233;
	ld.shared.f32 	%f237, [%r8+28];
	ld.shared.f32 	%f238, [%r71+448];
	fma.rn.f32 	%f239, %f237, %f238, %f236;
	ld.shared.f32 	%f240, [%r8+32];
	ld.shared.f32 	%f241, [%r71+512];
	fma.rn.f32 	%f242, %f240, %f241, %f239;
	ld.shared.f32 	%f243, [%r8+36];
	ld.shared.f32 	%f244, [%r71+576];
	fma.rn.f32 	%f245, %f243, %f244, %f242;
	ld.shared.f32 	%f246, [%r8+40];
	ld.shared.f32 	%f247, [%r71+640];
	fma.rn.f32 	%f248, %f246, %f247, %f245;
	ld.shared.f32 	%f249, [%r8+44];
	ld.shared.f32 	%f250, [%r71+704];
	fma.rn.f32 	%f251, %f249, %f250, %f248;
	ld.shared.f32 	%f252, [%r8+48];
	ld.shared.f32 	%f253, [%r71+768];
	fma.rn.f32 	%f254, %f252, %f253, %f251;
	ld.shared.f32 	%f255, [%r8+52];
	ld.shared.f32 	%f256, [%r71+832];
	fma.rn.f32 	%f257, %f255, %f256, %f254;
	ld.shared.f32 	%f258, [%r8+56];
	ld.shared.f32 	%f259, [%r71+896];
	fma.rn.f32 	%f260, %f258, %f259, %f257;
	ld.shared.f32 	%f261, [%r8+60];
	ld.shared.f32 	%f262, [%r71+960];
	fma.rn.f32 	%f263, %f261, %f262, %f260;
	bar.sync 	0;
	ld.global.f32 	%f264, [%rd18+64];
	st.shared.f32 	[%r66], %f264;
	add.s32 	%r73, %r67, 16;
	mad.lo.s32 	%r74, %r73, %r31, %r4;
	mul.wide.u32 	%rd22, %r74, 4;
	add.s64 	%rd23, %rd19, %rd22;
	ld.global.f32 	%f265, [%rd23];
	st.shared.f32 	[%r72], %f265;
	bar.sync 	0;
	ld.shared.f32 	%f266, [%r8];
	ld.shared.f32 	%f267, [%r71];
	fma.rn.f32 	%f268, %f266, %f267, %f263;
	ld.shared.f32 	%f269, [%r8+4];
	ld.shared.f32 	%f270, [%r71+64];
	fma.rn.f32 	%f271, %f269, %f270, %f268;
	ld.shared.f32 	%f272, [%r8+8];
	ld.shared.f32 	%f273, [%r71+128];
	fma.rn.f32 	%f274, %f272, %f273, %f271;
	ld.shared.f32 	%f275, [%r8+12];
	ld.shared.f32 	%f276, [%r71+192];
	fma.rn.f32 	%f277, %f275, %f276, %f274;
	ld.shared.f32 	%f278, [%r8+16];
	ld.shared.f32 	%f279, [%r71+256];
	fma.rn.f32 	%f280, %f278, %f279, %f277;
	ld.shared.f32 	%f281, [%r8+20];
	ld.shared.f32 	%f282, [%r71+320];
	fma.rn.f32 	%f283, %f281, %f282, %f280;
	ld.shared.f32 	%f284, [%r8+24];
	ld.shared.f32 	%f285, [%r71+384];
	fma.rn.f32 	%f286, %f284, %f285, %f283;
	ld.shared.f32 	%f287, [%r8+28];
	ld.shared.f32 	%f288, [%r71+448];
	fma.rn.f32 	%f289, %f287, %f288, %f286;
	ld.shared.f32 	%f290, [%r8+32];
	ld.shared.f32 	%f291, [%r71+512];
	fma.rn.f32 	%f292, %f290, %f291, %f289;
	ld.shared.f32 	%f293, [%r8+36];
	ld.shared.f32 	%f294, [%r71+576];
	fma.rn.f32 	%f295, %f293, %f294, %f292;
	ld.shared.f32 	%f296, [%r8+40];
	ld.shared.f32 	%f297, [%r71+640];
	fma.rn.f32 	%f298, %f296, %f297, %f295;
	ld.shared.f32 	%f299, [%r8+44];
	ld.shared.f32 	%f300, [%r71+704];
	fma.rn.f32 	%f301, %f299, %f300, %f298;
	ld.shared.f32 	%f302, [%r8+48];
	ld.shared.f32 	%f303, [%r71+768];
	fma.rn.f32 	%f304, %f302, %f303, %f301;
	ld.shared.f32 	%f305, [%r8+52];
	ld.shared.f32 	%f306, [%r71+832];
	fma.rn.f32 	%f307, %f305, %f306, %f304;
	ld.shared.f32 	%f308, [%r8+56];
	ld.shared.f32 	%f309, [%r71+896];
	fma.rn.f32 	%f310, %f308, %f309, %f307;
	ld.shared.f32 	%f311, [%r8+60];
	ld.shared.f32 	%f312, [%r71+960];
	fma.rn.f32 	%f367, %f311, %f312, %f310;
	bar.sync 	0;
	add.s32 	%r103, %r103, 2;
$L__BB1_7:
	and.b32  	%r75, %r6, 1;
	setp.eq.b32 	%p6, %r75, 1;
	not.pred 	%p7, %p6;
	@%p7 bra 	$L__BB1_9;
	ld.param.u64 	%rd38, [_Z35matrixMultiplicationKernelSharedMemPfS_S_i_param_1];
	ld.param.u64 	%rd35, [_Z35matrixMultiplicationKernelSharedMemPfS_S_i_param_0];
	shl.b32 	%r76, %r103, 4;
	mad.lo.s32 	%r81, %r31, %r5, %r1;
	add.s32 	%r82, %r81, %r76;
	cvta.to.global.u64 	%rd24, %rd35;
	mul.wide.s32 	%rd25, %r82, 4;
	add.s64 	%rd26, %rd24, %rd25;
	ld.global.f32 	%f313, [%rd26];
	shl.b32 	%r83, %r1, 2;
	add.s32 	%r84, %r8, %r83;
	st.shared.f32 	[%r84], %f313;
	add.s32 	%r85, %r76, %r2;
	mad.lo.s32 	%r86, %r85, %r31, %r4;
	cvta.to.global.u64 	%rd27, %rd38;
	mul.wide.u32 	%rd28, %r86, 4;
	add.s64 	%rd29, %rd27, %rd28;
	ld.global.f32 	%f314, [%rd29];
	mov.u32 	%r88, _ZZ35matrixMultiplicationKernelSharedMemPfS_S_iE2Bs;
	add.s32 	%r89, %r88, %r83;
	add.s32 	%r90, %r89, %r39;
	st.shared.f32 	[%r90], %f314;
	bar.sync 	0;
	ld.shared.f32 	%f315, [%r8];
	ld.shared.f32 	%f316, [%r89];
	fma.rn.f32 	%f317, %f315, %f316, %f367;
	ld.shared.f32 	%f318, [%r8+4];
	ld.shared.f32 	%f319, [%r89+64];
	fma.rn.f32 	%f320, %f318, %f319, %f317;
	ld.shared.f32 	%f321, [%r8+8];
	ld.shared.f32 	%f322, [%r89+128];
	fma.rn.f32 	%f323, %f321, %f322, %f320;
	ld.shared.f32 	%f324, [%r8+12];
	ld.shared.f32 	%f325, [%r89+192];
	fma.rn.f32 	%f326, %f324, %f325, %f323;
	ld.shared.f32 	%f327, [%r8+16];
	ld.shared.f32 	%f328, [%r89+256];
	fma.rn.f32 	%f329, %f327, %f328, %f326;
	ld.shared.f32 	%f330, [%r8+20];
	ld.shared.f32 	%f331, [%r89+320];
	fma.rn.f32 	%f332, %f330, %f331, %f329;
	ld.shared.f32 	%f333, [%r8+24];
	ld.shared.f32 	%f334, [%r89+384];
	fma.rn.f32 	%f335, %f333, %f334, %f332;
	ld.shared.f32 	%f336, [%r8+28];
	ld.shared.f32 	%f337, [%r89+448];
	fma.rn.f32 	%f338, %f336, %f337, %f335;
	ld.shared.f32 	%f339, [%r8+32];
	ld.shared.f32 	%f340, [%r89+512];
	fma.rn.f32 	%f341, %f339, %f340, %f338;
	ld.shared.f32 	%f342, [%r8+36];
	ld.shared.f32 	%f343, [%r89+576];
	fma.rn.f32 	%f344, %f342, %f343, %f341;
	ld.shared.f32 	%f345, [%r8+40];
	ld.shared.f32 	%f346, [%r89+640];
	fma.rn.f32 	%f347, %f345, %f346, %f344;
	ld.shared.f32 	%f348, [%r8+44];
	ld.shared.f32 	%f349, [%r89+704];
	fma.rn.f32 	%f350, %f348, %f349, %f347;
	ld.shared.f32 	%f351, [%r8+48];
	ld.shared.f32 	%f352, [%r89+768];
	fma.rn.f32 	%f353, %f351, %f352, %f350;
	ld.shared.f32 	%f354, [%r8+52];
	ld.shared.f32 	%f355, [%r89+832];
	fma.rn.f32 	%f356, %f354, %f355, %f353;
	ld.shared.f32 	%f357, [%r8+56];
	ld.shared.f32 	%f358, [%r89+896];
	fma.rn.f32 	%f359, %f357, %f358, %f356;
	ld.shared.f32 	%f360, [%r8+60];
	ld.shared.f32 	%f361, [%r89+960];
	fma.rn.f32 	%f367, %f360, %f361, %f359;
	bar.sync 	0;
$L__BB1_9:
	ld.param.u64 	%rd39, [_Z35matrixMultiplicationKernelSharedMemPfS_S_i_param_2];
	cvta.to.global.u64 	%rd30, %rd39;
	mad.lo.s32 	%r95, %r31, %r5, %r4;
	mul.wide.s32 	%rd31, %r95, 4;
	add.s64 	%rd32, %rd30, %rd31;
	st.global.f32 	[%rd32], %f367;
	ret;

}


// ===== COMPILED SASS (sm_100) =====

	.target	sm_100

	.elftype	@"ET_EXEC"


//--------------------- .note.nv.tkinfo           --------------------------
	.section	.note.nv.tkinfo,"",@"SHT_NOTE"
	.sectionflags	@"SHF_NOTE_NV_TKINFO"
	.tkinfo
        /*0018*/ 	.word	0x00000002
        /*0030*/ 	.string	""
        /*0030*/ 	.string	"ptxas"
        /*0030*/ 	.string	"Cuda compilation tools, release 13.0, V13.0.88"
        /*0030*/ 	.string	"Build cuda_13.0.r13.0/compiler.36424714_0"
        /*0030*/ 	.string	"-arch sm_100 -m 64 "



//--------------------- .note.nv.cuinfo           --------------------------
	.section	.note.nv.cuinfo,"",@"SHT_NOTE"
	.sectionflags	@"SHF_NOTE_NV_CUINFO"
        /*0018*/ 	.short	0x0002
        /*001a*/ 	.short	0x0064
        /*001c*/ 	.short	0x0082
	.zero		2


//--------------------- .nv.info                  --------------------------
	.section	.nv.info,"",@"SHT_CUDA_INFO"
	.align	4


	//----- nvinfo : EIATTR_REGCOUNT
	.align		4
        /*0000*/ 	.byte	0x04, 0x2f
        /*0002*/ 	.short	(.L_2 - .L_1)
	.align		4
.L_1:
        /*0004*/ 	.word	index@(_Z26matrixMultiplicationKernelPfS_S_i)
        /*0008*/ 	.word	0x0000001e


	//----- nvinfo : EIATTR_FRAME_SIZE
	.align		4
.L_2:
        /*000c*/ 	.byte	0x04, 0x11
        /*000e*/ 	.short	(.L_4 - .L_3)
	.align		4
.L_3:
        /*0010*/ 	.word	index@(_Z26matrixMultiplicationKernelPfS_S_i)
        /*0014*/ 	.word	0x00000000


	//----- nvinfo : EIATTR_REGCOUNT
	.align		4
.L_4:
        /*0018*/ 	.byte	0x04, 0x2f
        /*001a*/ 	.short	(.L_6 - .L_5)
	.align		4
.L_5:
        /*001c*/ 	.word	index@(_Z35matrixMultiplicationKernelSharedMemPfS_S_i)
        /*0020*/ 	.word	0x00000028


	//----- nvinfo : EIATTR_FRAME_SIZE
	.align		4
.L_6:
        /*0024*/ 	.byte	0x04, 0x11
        /*0026*/ 	.short	(.L_8 - .L_7)
	.align		4
.L_7:
        /*0028*/ 	.word	index@(_Z35matrixMultiplicationKernelSharedMemPfS_S_i)
        /*002c*/ 	.word	0x00000000


	//----- nvinfo : EIATTR_MIN_STACK_SIZE
	.align		4
.L_8:
        /*0030*/ 	.byte	0x04, 0x12
        /*0032*/ 	.short	(.L_10 - .L_9)
	.align		4
.L_9:
        /*0034*/ 	.word	index@(_Z35matrixMultiplicationKernelSharedMemPfS_S_i)
        /*0038*/ 	.word	0x00000000


	//----- nvinfo : EIATTR_MIN_STACK_SIZE
	.align		4
.L_10:
        /*003c*/ 	.byte	0x04, 0x12
        /*003e*/ 	.short	(.L_12 - .L_11)
	.align		4
.L_11:
        /*0040*/ 	.word	index@(_Z26matrixMultiplicationKernelPfS_S_i)
        /*0044*/ 	.word	0x00000000
.L_12:


//--------------------- .nv.compat                --------------------------
	.section	.nv.compat,"",@"SHT_CUDA_COMPAT_INFO"
	.align	4
        /*0000*/ 	.byte	0x02, 0x09, 0x00, 0x00, 0x02, 0x02, 0x01, 0x00, 0x02, 0x05, 0x05, 0x00, 0x03, 0x07, 0x01, 0x01
        /*0010*/ 	.byte	0x02, 0x03, 0x00, 0x00, 0x02, 0x06, 0x01, 0x00, 0x04, 0x0b, 0x08, 0x00, 0x09, 0x00, 0x00, 0x00
        /*0020*/ 	.byte	0x00, 0x00, 0x00, 0x00


//--------------------- .nv.info._Z35matrixMultiplicationKernelSharedMemPfS_S_i --------------------------
	.section	.nv.info._Z35matrixMultiplicationKernelSharedMemPfS_S_i,"",@"SHT_CUDA_INFO"
	.sectionflags	@""
	.align	4


	//----- nvinfo : EIATTR_CUDA_API_VERSION
	.align		4
        /*0000*/ 	.byte	0x04, 0x37
        /*0002*/ 	.short	(.L_14 - .L_13)
.L_13:
        /*0004*/ 	.word	0x00000082


	//----- nvinfo : EIATTR_KPARAM_INFO
	.align		4
.L_14:
        /*0008*/ 	.byte	0x04, 0x17
        /*000a*/ 	.short	(.L_16 - .L_15)
.L_15:
        /*000c*/ 	.word	0x00000000
        /*0010*/ 	.short	0x0003
        /*0012*/ 	.short	0x0018
        /*0014*/ 	.byte	0x00, 0xf0, 0x11, 0x00


	//----- nvinfo : EIATTR_KPARAM_INFO
	.align		4
.L_16:
        /*0018*/ 	.byte	0x04, 0x17
        /*001a*/ 	.short	(.L_18 - .L_17)
.L_17:
        /*001c*/ 	.word	0x00000000
        /*0020*/ 	.short	0x0002
        /*0022*/ 	.short	0x0010
        /*0024*/ 	.byte	0x00, 0xf5, 0x21, 0x00


	//----- nvinfo : EIATTR_KPARAM_INFO
	.align		4
.L_18:
        /*0028*/ 	.byte	0x04, 0x17
        /*002a*/ 	.short	(.L_20 - .L_19)
.L_19:
        /*002c*/ 	.word	0x00000000
        /*0030*/ 	.short	0x0001
        /*0032*/ 	.short	0x0008
        /*0034*/ 	.byte	0x00, 0xf5, 0x21, 0x00


	//----- nvinfo : EIATTR_KPARAM_INFO
	.align		4
.L_20:
        /*0038*/ 	.byte	0x04, 0x17
        /*003a*/ 	.short	(.L_22 - .L_21)
.L_21:
        /*003c*/ 	.word	0x00000000
        /*0040*/ 	.short	0x0000
        /*0042*/ 	.short	0x0000
        /*0044*/ 	.byte	0x00, 0xf5, 0x21, 0x00


	//----- nvinfo : EIATTR_SPARSE_MMA_MASK
	.align		4
.L_22:
        /*0048*/ 	.byte	0x03, 0x50
        /*004a*/ 	.short	0x0000


	//----- nvinfo : EIATTR_MAXREG_COUNT
	.align		4
        /*004c*/ 	.byte	0x03, 0x1b
        /*004e*/ 	.short	0x00ff


	//----- nvinfo : EIATTR_NUM_BARRIERS
	.align		4
        /*0050*/ 	.byte	0x02, 0x4c
        /*0052*/ 	.byte	0x01
	.zero		1


	//----- nvinfo : EIATTR_MERCURY_ISA_VERSION
	.align		4
        /*0054*/ 	.byte	0x03, 0x5f
        /*0056*/ 	.short	0x0101


	//----- nvinfo : EIATTR_VRC_CTA_INIT_COUNT
	.align		4
        /*0058*/ 	.byte	0x02, 0x4a
	.zero		1
	.zero		1


	//----- nvinfo : EIATTR_EXIT_INSTR_OFFSETS
	.align		4
        /*005c*/ 	.byte	0x04, 0x1c
        /*005e*/ 	.short	(.L_24 - .L_23)


	//   ....[0]....
.L_23:
        /*0060*/ 	.word	0x00001890


	//----- nvinfo : EIATTR_CBANK_PARAM_SIZE
	.align		4
.L_24:
        /*0064*/ 	.byte	0x03, 0x19
        /*0066*/ 	.short	0x001c


	//----- nvinfo : EIATTR_PARAM_CBANK
	.align		4
        /*0068*/ 	.byte	0x04, 0x0a
        /*006a*/ 	.short	(.L_26 - .L_25)
	.align		4
.L_25:
        /*006c*/ 	.word	index@(.nv.constant0._Z35matrixMultiplicationKernelSharedMemPfS_S_i)
        /*0070*/ 	.short	0x0380
        /*0072*/ 	.short	0x001c


	//----- nvinfo : EIATTR_SW_WAR
	.align		4
.L_26:
        /*0074*/ 	.byte	0x04, 0x36
        /*0076*/ 	.short	(.L_28 - .L_27)
.L_27:
        /*0078*/ 	.word	0x00000008
.L_28:


//--------------------- .nv.info._Z26matrixMultiplicationKernelPfS_S_i --------------------------
	.section	.nv.info._Z26matrixMultiplicationKernelPfS_S_i,"",@"SHT_CUDA_INFO"
	.sectionflags	@""
	.align	4


	//----- nvinfo : EIATTR_CUDA_API_VERSION
	.align		4
        /*0000*/ 	.byte	0x04, 0x37
        /*0002*/ 	.short	(.L_30 - .L_29)
.L_29:
        /*0004*/ 	.word	0x00000082


	//----- nvinfo : EIATTR_KPARAM_INFO
	.align		4
.L_30:
        /*0008*/ 	.byte	0x04, 0x17
        /*000a*/ 	.short	(.L_32 - .L_31)
.L_31:
        /*000c*/ 	.word	0x00000000
        /*0010*/ 	.short	0x0003
        /*0012*/ 	.short	0x0018
        /*0014*/ 	.byte	0x00, 0xf0, 0x11, 0x00


	//----- nvinfo : EIATTR_KPARAM_INFO
	.align		4
.L_32:
        /*0018*/ 	.byte	0x04, 0x17
        /*001a*/ 	.short	(.L_34 - .L_33)
.L_33:
        /*001c*/ 	.word	0x00000000
        /*0020*/ 	.short	0x0002
        /*0022*/ 	.short	0x0010
        /*0024*/ 	.byte	0x00, 0xf5, 0x21, 0x00


	//----- nvinfo : EIATTR_KPARAM_INFO
	.align		4
.L_34:
        /*0028*/ 	.byte	0x04, 0x17
        /*002a*/ 	.short	(.L_36 - .L_35)
.L_35:
        /*002c*/ 	.word	0x00000000
        /*0030*/ 	.short	0x0001
        /*0032*/ 	.short	0x0008
        /*0034*/ 	.byte	0x00, 0xf5, 0x21, 0x00


	//----- nvinfo : EIATTR_KPARAM_INFO
	.align		4
.L_36:
        /*0038*/ 	.byte	0x04, 0x17
        /*003a*/ 	.short	(.L_38 - .L_37)
.L_37:
        /*003c*/ 	.word	0x00000000
        /*0040*/ 	.short	0x0000
        /*0042*/ 	.short	0x0000
        /*0044*/ 	.byte	0x00, 0xf5, 0x21, 0x00


	//----- nvinfo : EIATTR_SPARSE_MMA_MASK
	.align		4
.L_38:
        /*0048*/ 	.byte	0x03, 0x50
        /*004a*/ 	.short	0x0000


	//----- nvinfo : EIATTR_MAXREG_COUNT
	.align		4
        /*004c*/ 	.byte	0x03, 0x1b
        /*004e*/ 	.short	0x00ff


	//----- nvinfo : EIATTR_MERCURY_ISA_VERSION
	.align		4
        /*0050*/ 	.byte	0x03, 0x5f
        /*0052*/ 	.short	0x0101


	//----- nvinfo : EIATTR_VRC_CTA_INIT_COUNT
	.align		4
        /*0054*/ 	.byte	0x02, 0x4a
	.zero		1
	.zero		1


	//----- nvinfo : EIATTR_EXIT_INSTR_OFFSETS
	.align		4
        /*0058*/ 	.byte	0x04, 0x1c
        /*005a*/ 	.short	(.L_40 - .L_39)


	//   ....[0]....
.L_39:
        /*005c*/ 	.word	0x00000a90


	//----- nvinfo : EIATTR_CBANK_PARAM_SIZE
	.align		4
.L_40:
        /*0060*/ 	.byte	0x03, 0x19
        /*0062*/ 	.short	0x001c


	//----- nvinfo : EIATTR_PARAM_CBANK
	.align		4
        /*0064*/ 	.byte	0x04, 0x0a
        /*0066*/ 	.short	(.L_42 - .L_41)
	.align		4
.L_41:
        /*0068*/ 	.word	index@(.nv.constant0._Z26matrixMultiplicationKernelPfS_S_i)
        /*006c*/ 	.short	0x0380
        /*006e*/ 	.short	0x001c


	//----- nvinfo : EIATTR_SW_WAR
	.align		4
.L_42:
        /*0070*/ 	.byte	0x04, 0x36
        /*0072*/ 	.short	(.L_44 - .L_43)
.L_43:
        /*0074*/ 	.word	0x00000008
.L_44:


//--------------------- .nv.callgraph             --------------------------
	.section	.nv.callgraph,"",@"SHT_CUDA_CALLGRAPH"
	.align	4
	.sectionentsize	8
	.align		4
        /*0000*/ 	.word	0x00000000
	.align		4
        /*0004*/ 	.word	0xffffffff
	.align		4
        /*0008*/ 	.word	0x00000000
	.align		4
        /*000c*/ 	.word	0xfffffffe
	.align		4
        /*0010*/ 	.word	0x00000000
	.align		4
        /*0014*/ 	.word	0xfffffffd
	.align		4
        /*0018*/ 	.word	0x00000000
	.align		4
        /*001c*/ 	.word	0xfffffffc


//--------------------- .nv.constant3             --------------------------
	.section	.nv.constant3,"a",@progbits
	.align	4
.nv.constant3:
	.type		D_TILE_WIDTH,@object
	.size		D_TILE_WIDTH,(.L_0 - D_TILE_WIDTH)
D_TILE_WIDTH:
        /*0000*/ 	.byte	0x10, 0x00, 0x00, 0x00
.L_0:


//--------------------- .text._Z35matrixMultiplicationKernelSharedMemPfS_S_i --------------------------
	.section	.text._Z35matrixMultiplicationKernelSharedMemPfS_S_i,"ax",@progbits
	.align	128
        .global         _Z35matrixMultiplicationKernelSharedMemPfS_S_i
        .type           _Z35matrixMultiplicationKernelSharedMemPfS_S_i,@function
        .size           _Z35matrixMultiplicationKernelSharedMemPfS_S_i,(.L_x_10 - _Z35matrixMultiplicationKernelSharedMemPfS_S_i)
        .other          _Z35matrixMultiplicationKernelSharedMemPfS_S_i,@"STO_CUDA_ENTRY STV_DEFAULT"
_Z35matrixMultiplicationKernelSharedMemPfS_S_i:
.text._Z35matrixMultiplicationKernelSharedMemPfS_S_i:
[----:B------:R-:W-:Y:S08]  /*0000*/  LDC R1, c[0x0][0x37c] ;  /* 0x0000df00ff017b82 */ /* 0x000ff00000000800 */
[----:B------:R-:W0:Y:S01]  /*0010*/  LDC R5, c[0x0][0x398] ;  /* 0x0000e600ff057b82 */ /* 0x000e220000000800 */
[----:B------:R-:W1:Y:S01]  /*0020*/  S2R R3, SR_TID.Y ;  /* 0x0000000000037919 */ /* 0x000e620000002200 */
[----:B------:R-:W2:Y:S01]  /*0030*/  LDCU.64 UR8, c[0x0][0x358] ;  /* 0x00006b00ff0877ac */ /* 0x000ea20008000a00 */
[----:B------:R-:W-:Y:S01]  /*0040*/  HFMA2 R31, -RZ, RZ, 0, 0 ;  /* 0x00000000ff1f7431 */ /* 0x000fe200000001ff */
[----:B------:R-:W1:Y:S01]  /*0050*/  S2R R4, SR_CTAID.Y ;  /* 0x0000000000047919 */ /* 0x000e620000002600 */
[----:B------:R-:W3:Y:S01]  /*0060*/  S2R R2, SR_TID.X ;  /* 0x0000000000027919 */ /* 0x000ee20000002100 */
[----:B------:R-:W3:Y:S01]  /*0070*/  S2R R11, SR_CTAID.X ;  /* 0x00000000000b7919 */ /* 0x000ee20000002500 */
[----:B0-----:R-:W-:-:S02]  /*0080*/  ISETP.GE.AND P0, PT, R5, 0x10, PT ;  /* 0x000000100500780c */ /* 0x001fc40003f06270 */
[----:B------:R-:W-:-:S04]  /*0090*/  SHF.R.S32.HI R0, RZ, 0x1f, R5 ;  /* 0x0000001fff007819 */ /* 0x000fc80000011405 */
[----:B------:R-:W-:Y:S02]  /*00a0*/  LEA.HI R0, R0, R5, RZ, 0x4 ;  /* 0x0000000500007211 */ /* 0x000fe400078f20ff */
[----:B-1----:R-:W-:Y:S02]  /*00b0*/  LEA R4, R4, R3, 0x4 ;  /* 0x0000000304047211 */ /* 0x002fe400078e20ff */
[----:B---3--:R-:W-:-:S03]  /*00c0*/  LEA R6, R11, R2, 0x4 ;  /* 0x000000020b067211 */ /* 0x008fc600078e20ff */
[----:B--2---:R-:W-:Y:S05]  /*00d0*/  @!P0 BRA `(.L_x_0) ;  /* 0x0000001400dc8947 */ /* 0x004fea0003800000 */
[----:B------:R-:W0:Y:S01]  /*00e0*/  S2UR UR6, SR_CgaCtaId ;  /* 0x00000000000679c3 */ /* 0x000e220000008800 */
[----:B------:R-:W-:Y:S01]  /*00f0*/  SHF.R.S32.HI R29, RZ, 0x4, R0 ;  /* 0x00000004ff1d7819 */ /* 0x000fe20000011400 */
[----:B------:R-:W-:Y:S01]  /*0100*/  UMOV UR4, 0x400 ;  /* 0x0000040000047882 */ /* 0x000fe20000000000 */
[----:B------:R-:W-:Y:S01]  /*0110*/  IMAD R21, R4, R5, R2 ;  /* 0x0000000504157224 */ /* 0x000fe200078e0202 */
[----:B------:R-:W-:Y:S02]  /*0120*/  MOV R31, RZ ;  /* 0x000000ff001f7202 */ /* 0x000fe40000000f00 */
[----:B------:R-:W-:-:S04]  /*0130*/  IADD3 R0, PT, PT, R29, -0x1, RZ ;  /* 0xffffffff1d007810 */ /* 0x000fc80007ffe0ff */
[----:B------:R-:W-:Y:S02]  /*0140*/  ISETP.GE.U32.AND P0, PT, R0, 0x3, PT ;  /* 0x000000030000780c */ /* 0x000fe40003f06070 */
[----:B------:R-:W-:Y:S01]  /*0150*/  MOV R0, RZ ;  /* 0x000000ff00007202 */ /* 0x000fe20000000f00 */
[----:B0-----:R-:W-:-:S06]  /*0160*/  ULEA UR5, UR6, UR4, 0x18 ;  /* 0x0000000406057291 */ /* 0x001fcc000f8ec0ff */
[----:B------:R-:W-:-:S04]  /*0170*/  LEA R7, R3, UR5, 0x6 ;  /* 0x0000000503077c11 */ /* 0x000fc8000f8e30ff */
[----:B------:R-:W-:Y:S05]  /*0180*/  @!P0 BRA `(.L_x_1) ;  /* 0x0000000c002c8947 */ /* 0x000fea0003800000 */
[C---:B------:R-:W-:Y:S01]  /*0190*/  IADD3 R0, PT, PT, R3.reuse, 0x30, RZ ;  /* 0x0000003003007810 */ /* 0x040fe20007ffe0ff */
[----:B------:R-:W-:Y:S01]  /*01a0*/  UIADD3 UR5, UPT, UPT, UR4, 0x400, URZ ;  /* 0x0000040004057890 */ /* 0x000fe2000fffe0ff */
[C---:B------:R-:W-:Y:S01]  /*01b0*/  IADD3 R8, PT, PT, R3.reuse, 0x20, RZ ;  /* 0x0000002003087810 */ /* 0x040fe20007ffe0ff */
[CCC-:B------:R-:W-:Y:S01]  /*01c0*/  IMAD R24, R3.reuse, R5.reuse, R2.reuse ;  /* 0x0000000503187224 */ /* 0x1c0fe200078e0202 */
[----:B------:R-:W-:Y:S01]  /*01d0*/  IADD3 R9, PT, PT, R3, 0x10, RZ ;  /* 0x0000001003097810 */ /* 0x000fe20007ffe0ff */
[-CC-:B------:R-:W-:Y:S01]  /*01e0*/  IMAD R0, R0, R5.reuse, R2.reuse ;  /* 0x0000000500007224 */ /* 0x180fe200078e0202 */
[----:B------:R-:W-:Y:S01]  /*01f0*/  ULEA UR5, UR6, UR5, 0x18 ;  /* 0x0000000506057291 */ /* 0x000fe2000f8ec0ff */
[-CC-:B------:R-:W-:Y:S02]  /*0200*/  IMAD R8, R8, R5.reuse, R2.reuse ;  /* 0x0000000508087224 */ /* 0x180fe400078e0202 */
[----:B------:R-:W-:Y:S02]  /*0210*/  HFMA2 R31, -RZ, RZ, 0, 0 ;  /* 0x00000000ff1f7431 */ /* 0x000fe400000001ff */
[----:B------:R-:W-:Y:S01]  /*0220*/  IMAD R9, R9, R5, R2 ;  /* 0x0000000509097224 */ /* 0x000fe200078e0202 */
[----:B------:R-:W-:-:S02]  /*0230*/  LEA R30, R11, R0, 0x4 ;  /* 0x000000000b1e7211 */ /* 0x000fc400078e20ff */
[----:B------:R-:W-:Y:S02]  /*0240*/  LOP3.LUT R0, R29, 0x7fffffc, RZ, 0xc0, !PT ;  /* 0x07fffffc1d007812 */ /* 0x000fe400078ec0ff */
[----:B------:R-:W-:Y:S02]  /*0250*/  LEA R22, R2, UR5, 0x2 ;  /* 0x0000000502167c11 */ /* 0x000fe4000f8e10ff */
[C---:B------:R-:W-:Y:S02]  /*0260*/  LEA R24, R11.reuse, R24, 0x4 ;  /* 0x000000180b187211 */ /* 0x040fe400078e20ff */
[C---:B------:R-:W-:Y:S02]  /*0270*/  LEA R28, R11.reuse, R8, 0x4 ;  /* 0x000000080b1c7211 */ /* 0x040fe400078e20ff */
[----:B------:R-:W-:Y:S02]  /*0280*/  LEA R26, R11, R9, 0x4 ;  /* 0x000000090b1a7211 */ /* 0x000fe400078e20ff */
[----:B------:R-:W-:-:S02]  /*0290*/  MOV R27, R21 ;  /* 0x00000015001b7202 */ /* 0x000fc40000000f00 */
[----:B------:R-:W-:Y:S02]  /*02a0*/  LEA R23, R2, R7, 0x2 ;  /* 0x0000000702177211 */ /* 0x000fe400078e10ff */
[----:B------:R-:W-:Y:S02]  /*02b0*/  IADD3 R25, PT, PT, -R0, RZ, RZ ;  /* 0x000000ff00197210 */ /* 0x000fe40007ffe1ff */
[----:B------:R-:W-:-:S07]  /*02c0*/  LEA R20, R3, R22, 0x6 ;  /* 0x0000001603147211 */ /* 0x000fce00078e30ff */
.L_x_2:
[----:B------:R-:W0:Y:S08]  /*02d0*/  LDC.64 R16, c[0x0][0x380] ;  /* 0x0000e000ff107b82 */ /* 0x000e300000000a00 */
[----:B------:R-:W1:Y:S01]  /*02e0*/  LDC.64 R18, c[0x0][0x388] ;  /* 0x0000e200ff127b82 */ /* 0x000e620000000a00 */
[----:B0-----:R-:W-:-:S05]  /*02f0*/  IMAD.WIDE R16, R27, 0x4, R16 ;  /* 0x000000041b107825 */ /* 0x001fca00078e0210 */
[----:B------:R-:W2:Y:S01]  /*0300*/  LDG.E R10, desc[UR8][R16.64] ;  /* 0x00000008100a7981 */ /* 0x000ea2000c1e1900 */
[----:B-1----:R-:W-:-:S05]  /*0310*/  IMAD.WIDE.U32 R8, R24, 0x4, R18 ;  /* 0x0000000418087825 */ /* 0x002fca00078e0012 */
[----:B------:R-:W3:Y:S04]  /*0320*/  LDG.E R35, desc[UR8][R8.64] ;  /* 0x0000000808237981 */ /* 0x000ee8000c1e1900 */
[----:B--2---:R-:W-:Y:S04]  /*0330*/  STS [R23], R10 ;  /* 0x0000000a17007388 */ /* 0x004fe80000000800 */
[----:B---3--:R-:W-:Y:S01]  /*0340*/  STS [R20], R35 ;  /* 0x0000002314007388 */ /* 0x008fe20000000800 */
[----:B------:R-:W-:Y:S06]  /*0350*/  BAR.SYNC.DEFER_BLOCKING 0x0 ;  /* 0x0000000000007b1d */ /* 0x000fec0000010000 */
[----:B------:R-:W-:Y:S04]  /*0360*/  LDS R11, [R22] ;  /* 0x00000000160b7984 */ /* 0x000fe80000000800 */
[----:B------:R-:W0:Y:S04]  /*0370*/  LDS.128 R12, [R7] ;  /* 0x00000000070c7984 */ /* 0x000e280000000c00 */
[----:B------:R-:W1:Y:S04]  /*0380*/  LDS R37, [R22+0x40] ;  /* 0x0000400016257984 */ /* 0x000e680000000800 */
[----:B------:R-:W2:Y:S01]  /*0390*/  LDS R33, [R22+0x80] ;  /* 0x0000800016217984 */ /* 0x000ea20000000800 */
[----:B0-----:R-:W-:-:S03]  /*03a0*/  FFMA R32, R12, R11, R31 ;  /* 0x0000000b0c207223 */ /* 0x001fc6000000001f */
[----:B------:R-:W0:Y:S01]  /*03b0*/  LDS R12, [R22+0xc0] ;  /* 0x0000c000160c7984 */ /* 0x000e220000000800 */
[----:B-1----:R-:W-:-:S03]  /*03c0*/  FFMA R34, R37, R13, R32 ;  /* 0x0000000d25227223 */ /* 0x002fc60000000020 */
[----:B------:R-:W-:Y:S04]  /*03d0*/  LDS R13, [R22+0x100] ;  /* 0x00010000160d7984 */ /* 0x000fe80000000800 */
[----:B------:R-:W1:Y:S04]  /*03e0*/  LDS.128 R8, [R7+0x10] ;  /* 0x0000100007087984 */ /* 0x000e680000000c00 */
[----:B------:R-:W3:Y:S04]  /*03f0*/  LDS R32, [R22+0x140] ;  /* 0x0001400016207984 */ /* 0x000ee80000000800 */
[----:B------:R-:W4:Y:S01]  /*0400*/  LDS R31, [R22+0x180] ;  /* 0x00018000161f7984 */ /* 0x000f220000000800 */
[----:B--2---:R-:W-:-:S03]  /*0410*/  FFMA R33, R33, R14, R34 ;  /* 0x0000000e21217223 */ /* 0x004fc60000000022 */
[----:B------:R-:W-:Y:S04]  /*0420*/  LDS R37, [R22+0x340] ;  /* 0x0003400016257984 */ /* 0x000fe80000000800 */
[----:B------:R-:W-:Y:S01]  /*0430*/  LDS R34, [R22+0x3c0] ;  /* 0x0003c00016227984 */ /* 0x000fe20000000800 */
[----:B0-----:R-:W-:-:S03]  /*0440*/  FFMA R15, R12, R15, R33 ;  /* 0x0000000f0c0f7223 */ /* 0x001fc60000000021 */
[----:B------:R-:W-:Y:S01]  /*0450*/  LDS R33, [R22+0x240] ;  /* 0x0002400016217984 */ /* 0x000fe20000000800 */
[----:B-1----:R-:W-:-:S03]  /*0460*/  FFMA R13, R8, R13, R15 ;  /* 0x0000000d080d7223 */ /* 0x002fc6000000000f */
[----:B------:R-:W0:Y:S01]  /*0470*/  LDS R8, [R22+0x1c0] ;  /* 0x0001c00016087984 */ /* 0x000e220000000800 */
[----:B---3--:R-:W-:-:S03]  /*0480*/  FFMA R32, R32, R9, R13 ;  /* 0x0000000920207223 */ /* 0x008fc6000000000d */
[----:B------:R-:W-:Y:S04]  /*0490*/  LDS R9, [R22+0x200] ;  /* 0x0002000016097984 */ /* 0x000fe80000000800 */
[----:B------:R-:W1:Y:S01]  /*04a0*/  LDS.128 R12, [R7+0x20] ;  /* 0x00002000070c7984 */ /* 0x000e620000000c00 */
[----:B----4-:R-:W-:-:S03]  /*04b0*/  FFMA R31, R31, R10, R32 ;  /* 0x0000000a1f1f7223 */ /* 0x010fc60000000020 */
[----:B------:R-:W2:Y:S04]  /*04c0*/  LDS R32, [R22+0x280] ;  /* 0x0002800016207984 */ /* 0x000ea80000000800 */
[----:B------:R-:W3:Y:S01]  /*04d0*/  LDS R10, [R22+0x2c0] ;  /* 0x0002c000160a7984 */ /* 0x000ee20000000800 */
[----:B0-----:R-:W-:-:S03]  /*04e0*/  FFMA R11, R8, R11, R31 ;  /* 0x0000000b080b7223 */ /* 0x001fc6000000001f */
[----:B------:R-:W-:Y:S01]  /*04f0*/  LDS R31, [R22+0x380] ;  /* 0x00038000161f7984 */ /* 0x000fe20000000800 */
[----:B-1----:R-:W-:-:S03]  /*0500*/  FFMA R12, R12, R9, R11 ;  /* 0x000000090c0c7223 */ /* 0x002fc6000000000b */
[----:B------:R-:W-:Y:S01]  /*0510*/  LDS R9, [R22+0x300] ;  /* 0x0003000016097984 */ /* 0x000fe20000000800 */
[----:B------:R-:W-:-:S04]  /*0520*/  FFMA R13, R33, R13, R12 ;  /* 0x0000000d210d7223 */ /* 0x000fc8000000000c */
[----:B--2---:R-:W-:-:S04]  /*0530*/  FFMA R13, R32, R14, R13 ;  /* 0x0000000e200d7223 */ /* 0x004fc8000000000d */
[----:B---3--:R-:W-:Y:S02]  /*0540*/  FFMA R11, R10, R15, R13 ;  /* 0x0000000f0a0b7223 */ /* 0x008fe4000000000d */
[----:B------:R-:W0:Y:S01]  /*0550*/  LDS.128 R12, [R7+0x30] ;  /* 0x00003000070c7984 */ /* 0x000e220000000c00 */
[----:B------:R-:W-:Y:S01]  /*0560*/  IMAD.WIDE.U32 R32, R26, 0x4, R18 ;  /* 0x000000041a207825 */ /* 0x000fe200078e0012 */
[----:B------:R-:W-:Y:S06]  /*0570*/  BAR.SYNC.DEFER_BLOCKING 0x0 ;  /* 0x0000000000007b1d */ /* 0x000fec0000010000 */
[----:B------:R-:W2:Y:S04]  /*0580*/  LDG.E R33, desc[UR8][R32.64] ;  /* 0x0000000820217981 */ /* 0x000ea8000c1e1900 */
[----:B------:R-:W3:Y:S01]  /*0590*/  LDG.E R32, desc[UR8][R16.64+0x40] ;  /* 0x0000400810207981 */ /* 0x000ee2000c1e1900 */
[----:B0-----:R-:W-:-:S04]  /*05a0*/  FFMA R12, R12, R9, R11 ;  /* 0x000000090c0c7223 */ /* 0x001fc8000000000b */
[----:B------:R-:W-:-:S04]  /*05b0*/  FFMA R36, R37, R13, R12 ;  /* 0x0000000d25247223 */ /* 0x000fc8000000000c */
[----:B------:R-:W-:-:S04]  /*05c0*/  FFMA R31, R31, R14, R36 ;  /* 0x0000000e1f1f7223 */ /* 0x000fc80000000024 */
[----:B------:R-:W-:Y:S01]  /*05d0*/  FFMA R15, R34, R15, R31 ;  /* 0x0000000f220f7223 */ /* 0x000fe2000000001f */
[----:B---3--:R-:W-:Y:S04]  /*05e0*/  STS [R23], R32 ;  /* 0x0000002017007388 */ /* 0x008fe80000000800 */
[----:B--2---:R-:W-:Y:S01]  /*05f0*/  STS [R20], R33 ;  /* 0x0000002114007388 */ /* 0x004fe20000000800 */
[----:B------:R-:W-:Y:S06]  /*0600*/  BAR.SYNC.DEFER_BLOCKING 0x0 ;  /* 0x0000000000007b1d */ /* 0x000fec0000010000 */
[----:B------:R-:W-:Y:S04]  /*0610*/  LDS R35, [R22] ;  /* 0x0000000016237984 */ /* 0x000fe80000000800 */
[----:B------:R-:W0:Y:S04]  /*0620*/  LDS.128 R8, [R7] ;  /* 0x0000000007087984 */ /* 0x000e280000000c00 */
[----:B------:R-:W1:Y:S04]  /*0630*/  LDS R12, [R22+0x40] ;  /* 0x00004000160c7984 */ /* 0x000e680000000800 */
[----:B------:R-:W2:Y:S04]  /*0640*/  LDS R31, [R22+0x80] ;  /* 0x00008000161f7984 */ /* 0x000ea80000000800 */
[----:B------:R-:W-:Y:S04]  /*0650*/  LDS R32, [R22+0x140] ;  /* 0x0001400016207984 */ /* 0x000fe80000000800 */
[----:B------:R-:W-:Y:S04]  /*0660*/  LDS R33, [R22+0x180] ;  /* 0x0001800016217984 */ /* 0x000fe80000000800 */
[----:B------:R-:W-:Y:S01]  /*0670*/  LDS R37, [R22+0x340] ;  /* 0x0003400016257984 */ /* 0x000fe20000000800 */
[----:B0-----:R-:W-:-:S03]  /*0680*/  FFMA R15, R8, R35, R15 ;  /* 0x00000023080f7223 */ /* 0x001fc6000000000f */
[----:B------:R-:W0:Y:S01]  /*0690*/  LDS R8, [R22+0xc0] ;  /* 0x0000c00016087984 */ /* 0x000e220000000800 */
[----:B-1----:R-:W-:-:S03]  /*06a0*/  FFMA R34, R12, R9, R15 ;  /* 0x000000090c227223 */ /* 0x002fc6000000000f */
[----:B------:R-:W-:Y:S04]  /*06b0*/  LDS R9, [R22+0x100] ;  /* 0x0001000016097984 */ /* 0x000fe80000000800 */
[----:B------:R-:W1:Y:S01]  /*06c0*/  LDS.128 R12, [R7+0x10] ;  /* 0x00001000070c7984 */ /* 0x000e620000000c00 */
[----:B--2---:R-:W-:-:S03]  /*06d0*/  FFMA R31, R31, R10, R34 ;  /* 0x0000000a1f1f7223 */ /* 0x004fc60000000022 */
[----:B------:R-:W-:Y:S01]  /*06e0*/  LDS R34, [R22+0x3c0] ;  /* 0x0003c00016227984 */ /* 0x000fe20000000800 */
[----:B0-----:R-:W-:-:S03]  /*06f0*/  FFMA R11, R8, R11, R31 ;  /* 0x0000000b080b7223 */ /* 0x001fc6000000001f */
[----:B------:R-:W-:Y:S01]  /*0700*/  LDS R31, [R22+0x240] ;  /* 0x00024000161f7984 */ /* 0x000fe20000000800 */
[----:B-1----:R-:W-:-:S03]  /*0710*/  FFMA R9, R12, R9, R11 ;  /* 0x000000090c097223 */ /* 0x002fc6000000000b */
[----:B------:R-:W0:Y:S01]  /*0720*/  LDS R12, [R22+0x1c0] ;  /* 0x0001c000160c7984 */ /* 0x000e220000000800 */
[----:B------:R-:W-:-:S03]  /*0730*/  FFMA R32, R32, R13, R9 ;  /* 0x0000000d20207223 */ /* 0x000fc60000000009 */
[----:B------:R-:W-:Y:S04]  /*0740*/  LDS R13, [R22+0x200] ;  /* 0x00020000160d7984 */ /* 0x000fe80000000800 */
[----:B------:R-:W1:Y:S01]  /*0750*/  LDS.128 R8, [R7+0x20] ;  /* 0x0000200007087984 */ /* 0x000e620000000c00 */
[----:B------:R-:W-:-:S03]  /*0760*/  FFMA R33, R33, R14, R32 ;  /* 0x0000000e21217223 */ /* 0x000fc60000000020 */
[----:B------:R-:W2:Y:S04]  /*0770*/  LDS R32, [R22+0x280] ;  /* 0x0002800016207984 */ /* 0x000ea80000000800 */
[----:B------:R-:W3:Y:S01]  /*0780*/  LDS R14, [R22+0x2c0] ;  /* 0x0002c000160e7984 */ /* 0x000ee20000000800 */
[----:B0-----:R-:W-:-:S04]  /*0790*/  FFMA R15, R12, R15, R33 ;  /* 0x0000000f0c0f7223 */ /* 0x001fc80000000021 */
[----:B-1----:R-:W-:-:S04]  /*07a0*/  FFMA R8, R8, R13, R15 ;  /* 0x0000000d08087223 */ /* 0x002fc8000000000f */
[----:B------:R-:W-:Y:S02]  /*07b0*/  FFMA R9, R31, R9, R8 ;  /* 0x000000091f097223 */ /* 0x000fe40000000008 */
[----:B------:R-:W-:Y:S02]  /*07c0*/  LDS R31, [R22+0x380] ;  /* 0x00038000161f7984 */ /* 0x000fe40000000800 */
[----:B--2---:R-:W-:Y:S02]  /*07d0*/  FFMA R13, R32, R10, R9 ;  /* 0x0000000a200d7223 */ /* 0x004fe40000000009 */
[----:B------:R-:W-:Y:S02]  /*07e0*/  LDS R9, [R22+0x300] ;  /* 0x0003000016097984 */ /* 0x000fe40000000800 */
        /* <DEDUP_REMOVED lines=10> */
[----:B------:R-:W-:Y:S01]  /*0890*/  IMAD.WIDE.U32 R18, R30, 0x4, R18 ;  /* 0x000000041e127825 */ /* 0x000fe200078e0012 */
        /* <DEDUP_REMOVED lines=8> */
[----:B------:R-:W-:Y:S01]  /*0920*/  LDS R34, [R22+0x340] ;  /* 0x0003400016227984 */ /* 0x000fe20000000800 */
[----:B0-----:R-:W-:-:S03]  /*0930*/  FFMA R15, R8, R35, R15 ;  /* 0x00000023080f7223 */ /* 0x001fc6000000000f */
[----:B------:R-:W0:Y:S01]  /*0940*/  LDS R35, [R22+0xc0] ;  /* 0x0000c00016237984 */ /* 0x000e220000000800 */
[----:B-1----:R-:W-:-:S03]  /*0950*/  FFMA R32, R12, R9, R15 ;  /* 0x000000090c207223 */ /* 0x002fc6000000000f */
[----:B------:R-:W-:Y:S04]  /*0960*/  LDS R9, [R22+0x100] ;  /* 0x0001000016097984 */ /* 0x000fe80000000800 */
[----:B------:R-:W1:Y:S04]  /*0970*/  LDS.128 R12, [R7+0x10] ;  /* 0x00001000070c7984 */ /* 0x000e680000000c00 */
[----:B------:R-:W3:Y:S01]  /*0980*/  LDS R8, [R22+0x140] ;  /* 0x0001400016087984 */ /* 0x000ee20000000800 */
[----:B--2---:R-:W-:-:S03]  /*0990*/  FFMA R10, R31, R10, R32 ;  /* 0x0000000a1f0a7223 */ /* 0x004fc60000000020 */
[----:B------:R-:W2:Y:S01]  /*09a0*/  LDS R31, [R22+0x180] ;  /* 0x00018000161f7984 */ /* 0x000ea20000000800 */
[----:B0-----:R-:W-:-:S03]  /*09b0*/  FFMA R11, R35, R11, R10 ;  /* 0x0000000b230b7223 */ /* 0x001fc6000000000a */
[----:B------:R-:W-:Y:S01]  /*09c0*/  LDS R35, [R22+0x240] ;  /* 0x0002400016237984 */ /* 0x000fe20000000800 */
[----:B-1----:R-:W-:-:S03]  /*09d0*/  FFMA R9, R12, R9, R11 ;  /* 0x000000090c097223 */ /* 0x002fc6000000000b */
[----:B------:R-:W0:Y:S01]  /*09e0*/  LDS R12, [R22+0x1c0] ;  /* 0x0001c000160c7984 */ /* 0x000e220000000800 */
[----:B---3--:R-:W-:-:S03]  /*09f0*/  FFMA R32, R8, R13, R9 ;  /* 0x0000000d08207223 */ /* 0x008fc60000000009 */
[----:B------:R-:W1:Y:S04]  /*0a00*/  LDS.128 R8, [R7+0x20] ;  /* 0x0000200007087984 */ /* 0x000e680000000c00 */
[----:B------:R-:W3:Y:S01]  /*0a10*/  LDS R13, [R22+0x280] ;  /* 0x00028000160d7984 */ /* 0x000ee20000000800 */
[----:B--2---:R-:W-:-:S03]  /*0a20*/  FFMA R31, R31, R14, R32 ;  /* 0x0000000e1f1f7223 */ /* 0x004fc60000000020 */
[----:B------:R-:W-:Y:S01]  /*0a30*/  LDS R32, [R22+0x3c0] ;  /* 0x0003c00016207984 */ /* 0x000fe20000000800 */
[----:B0-----:R-:W-:-:S04]  /*0a40*/  FFMA R15, R12, R15, R31 ;  /* 0x0000000f0c0f7223 */ /* 0x001fc8000000001f */
[----:B-1----:R-:W-:Y:S02]  /*0a50*/  FFMA R8, R8, R33, R15 ;  /* 0x0000002108087223 */ /* 0x002fe4000000000f */
[----:B------:R-:W-:Y:S02]  /*0a60*/  LDS R33, [R22+0x380] ;  /* 0x0003800016217984 */ /* 0x000fe40000000800 */
[----:B------:R-:W-:Y:S02]  /*0a70*/  FFMA R12, R35, R9, R8 ;  /* 0x00000009230c7223 */ /* 0x000fe40000000008 */
[----:B------:R-:W0:Y:S02]  /*0a80*/  LDS R8, [R22+0x2c0] ;  /* 0x0002c00016087984 */ /* 0x000e240000000800 */
[----:B---3--:R-:W-:Y:S02]  /*0a90*/  FFMA R9, R13, R10, R12 ;  /* 0x0000000a0d097223 */ /* 0x008fe4000000000c */
[----:B------:R-:W-:Y:S04]  /*0aa0*/  LDS R35, [R22+0x300] ;  /* 0x0003000016237984 */ /* 0x000fe80000000800 */
[----:B------:R-:W1:Y:S01]  /*0ab0*/  LDS.128 R12, [R7+0x30] ;  /* 0x00003000070c7984 */ /* 0x000e620000000c00 */
[----:B------:R-:W-:Y:S06]  /*0ac0*/  BAR.SYNC.DEFER_BLOCKING 0x0 ;  /* 0x0000000000007b1d */ /* 0x000fec0000010000 */
[----:B------:R0:W2:Y:S04]  /*0ad0*/  LDG.E R16, desc[UR8][R16.64+0xc0] ;  /* 0x0000c00810107981 */ /* 0x0000a8000c1e1900 */
[----:B------:R-:W3:Y:S01]  /*0ae0*/  LDG.E R19, desc[UR8][R18.64] ;  /* 0x0000000812137981 */ /* 0x000ee2000c1e1900 */
[----:B0-----:R-:W-:-:S04]  /*0af0*/  FFMA R17, R8, R11, R9 ;  /* 0x0000000b08117223 */ /* 0x001fc80000000009 */
[----:B-1----:R-:W-:-:S04]  /*0b00*/  FFMA R35, R12, R35, R17 ;  /* 0x000000230c237223 */ /* 0x002fc80000000011 */
[----:B------:R-:W-:-:S04]  /*0b10*/  FFMA R34, R34, R13, R35 ;  /* 0x0000000d22227223 */ /* 0x000fc80000000023 */
[----:B------:R-:W-:-:S04]  /*0b20*/  FFMA R33, R33, R14, R34 ;  /* 0x0000000e21217223 */ /* 0x000fc80000000022 */
[----:B------:R-:W-:Y:S01]  /*0b30*/  FFMA R17, R32, R15, R33 ;  /* 0x0000000f20117223 */ /* 0x000fe20000000021 */
[----:B------:R-:W-:-:S04]  /*0b40*/  IADD3 R25, PT, PT, R25, 0x4, RZ ;  /* 0x0000000419197810 */ /* 0x000fc80007ffe0ff */
[----:B------:R-:W-:Y:S02]  /*0b50*/  ISETP.NE.AND P0, PT, R25, RZ, PT ;  /* 0x000000ff1900720c */ /* 0x000fe40003f05270 */
[----:B------:R-:W-:Y:S02]  /*0b60*/  IADD3 R27, PT, PT, R27, 0x40, RZ ;  /* 0x000000401b1b7810 */ /* 0x000fe40007ffe0ff */
[C---:B------:R-:W-:Y:S02]  /*0b70*/  LEA R30, R5.reuse, R30, 0x6 ;  /* 0x0000001e051e7211 */ /* 0x040fe400078e30ff */
[C---:B------:R-:W-:Y:S02]  /*0b80*/  LEA R28, R5.reuse, R28, 0x6 ;  /* 0x0000001c051c7211 */ /* 0x040fe400078e30ff */
[C---:B------:R-:W-:Y:S02]  /*0b90*/  LEA R26, R5.reuse, R26, 0x6 ;  /* 0x0000001a051a7211 */ /* 0x040fe400078e30ff */
[----:B------:R-:W-:Y:S01]  /*0ba0*/  LEA R24, R5, R24, 0x6 ;  /* 0x0000001805187211 */ /* 0x000fe200078e30ff */
[----:B--2---:R-:W-:Y:S04]  /*0bb0*/  STS [R23], R16 ;  /* 0x0000001017007388 */ /* 0x004fe80000000800 */
[----:B---3--:R-:W-:Y:S01]  /*0bc0*/  STS [R20], R19 ;  /* 0x0000001314007388 */ /* 0x008fe20000000800 */
[----:B------:R-:W-:Y:S06]  /*0bd0*/  BAR.SYNC.DEFER_BLOCKING 0x0 ;  /* 0x0000000000007b1d */ /* 0x000fec0000010000 */
[----:B------:R-:W-:Y:S04]  /*0be0*/  LDS R31, [R22] ;  /* 0x00000000161f7984 */ /* 0x000fe80000000800 */
[----:B------:R-:W0:Y:S04]  /*0bf0*/  LDS.128 R8, [R7] ;  /* 0x0000000007087984 */ /* 0x000e280000000c00 */
[----:B------:R-:W1:Y:S04]  /*0c00*/  LDS R36, [R22+0x40] ;  /* 0x0000400016247984 */ /* 0x000e680000000800 */
[----:B------:R-:W2:Y:S04]  /*0c10*/  LDS R37, [R22+0x80] ;  /* 0x0000800016257984 */ /* 0x000ea80000000800 */
[----:B------:R-:W3:Y:S04]  /*0c20*/  LDS R34, [R22+0xc0] ;  /* 0x0000c00016227984 */ /* 0x000ee80000000800 */
[----:B------:R-:W-:Y:S04]  /*0c30*/  LDS R33, [R22+0x100] ;  /* 0x0001000016217984 */ /* 0x000fe80000000800 */
[----:B------:R-:W4:Y:S04]  /*0c40*/  LDS.128 R12, [R7+0x10] ;  /* 0x00001000070c7984 */ /* 0x000f280000000c00 */
[----:B------:R-:W5:Y:S04]  /*0c50*/  LDS R32, [R22+0x140] ;  /* 0x0001400016207984 */ /* 0x000f680000000800 */
[----:B------:R-:W5:Y:S01]  /*0c60*/  LDS R35, [R22+0x180] ;  /* 0x0001800016237984 */ /* 0x000f620000000800 */
[----:B0-----:R-:W-:-:S03]  /*0c70*/  FFMA R17, R8, R31, R17 ;  /* 0x0000001f08117223 */ /* 0x001fc60000000011 */
[----:B------:R-:W0:Y:S01]  /*0c80*/  LDS R8, [R22+0x1c0] ;  /* 0x0001c00016087984 */ /* 0x000e220000000800 */
[----:B-1----:R-:W-:-:S03]  /*0c90*/  FFMA R36, R36, R9, R17 ;  /* 0x0000000924247223 */ /* 0x002fc60000000011 */
[----:B------:R-:W-:Y:S04]  /*0ca0*/  LDS R31, [R22+0x200] ;  /* 0x00020000161f7984 */ /* 0x000fe80000000800 */
[----:B------:R-:W1:Y:S01]  /*0cb0*/  LDS.128 R16, [R7+0x20] ;  /* 0x0000200007107984 */ /* 0x000e620000000c00 */
[----:B--2---:R-:W-:-:S04]  /*0cc0*/  FFMA R37, R37, R10, R36 ;  /* 0x0000000a25257223 */ /* 0x004fc80000000024 */
[----:B---3--:R-:W-:-:S04]  /*0cd0*/  FFMA R11, R34, R11, R37 ;  /* 0x0000000b220b7223 */ /* 0x008fc80000000025 */
[----:B----4-:R-:W-:Y:S02]  /*0ce0*/  FFMA R11, R12, R33, R11 ;  /* 0x000000210c0b7223 */ /* 0x010fe4000000000b */
[----:B------:R-:W2:Y:S02]  /*0cf0*/  LDS R12, [R22+0x240] ;  /* 0x00024000160c7984 */ /* 0x000ea40000000800 */
[----:B-----5:R-:W-:Y:S02]  /*0d00*/  FFMA R32, R32, R13, R11 ;  /* 0x0000000d20207223 */ /* 0x020fe4000000000b */
[----:B------:R-:W3:Y:S02]  /*0d10*/  LDS R13, [R22+0x280] ;  /* 0x00028000160d7984 */ /* 0x000ee40000000800 */
[----:B------:R-:W-:Y:S02]  /*0d20*/  FFMA R35, R35, R14, R32 ;  /* 0x0000000e23237223 */ /* 0x000fe40000000020 */
[----:B------:R-:W4:Y:S04]  /*0d30*/  LDS R14, [R22+0x2c0] ;  /* 0x0002c000160e7984 */ /* 0x000f280000000800 */
[----:B------:R-:W-:Y:S01]  /*0d40*/  LDS R32, [R22+0x340] ;  /* 0x0003400016207984 */ /* 0x000fe20000000800 */
[----:B0-----:R-:W-:-:S03]  /*0d50*/  FFMA R35, R8, R15, R35 ;  /* 0x0000000f08237223 */ /* 0x001fc60000000023 */
[----:B------:R-:W-:Y:S04]  /*0d60*/  LDS R15, [R22+0x300] ;  /* 0x00030000160f7984 */ /* 0x000fe80000000800 */
[----:B------:R-:W0:Y:S01]  /*0d70*/  LDS.128 R8, [R7+0x30] ;  /* 0x0000300007087984 */ /* 0x000e220000000c00 */
[----:B-1----:R-:W-:-:S03]  /*0d80*/  FFMA R35, R16, R31, R35 ;  /* 0x0000001f10237223 */ /* 0x002fc60000000023 */
[----:B------:R-:W1:Y:S04]  /*0d90*/  LDS R31, [R22+0x380] ;  /* 0x00038000161f7984 */ /* 0x000e680000000800 */
[----:B------:R-:W5:Y:S01]  /*0da0*/  LDS R16, [R22+0x3c0] ;  /* 0x0003c00016107984 */ /* 0x000f620000000800 */
[----:B--2---:R-:W-:-:S04]  /*0db0*/  FFMA R12, R12, R17, R35 ;  /* 0x000000110c0c7223 */ /* 0x004fc80000000023 */
[----:B---3--:R-:W-:-:S04]  /*0dc0*/  FFMA R13, R13, R18, R12 ;  /* 0x000000120d0d7223 */ /* 0x008fc8000000000c */
[----:B----4-:R-:W-:-:S04]  /*0dd0*/  FFMA R13, R14, R19, R13 ;  /* 0x000000130e0d7223 */ /* 0x010fc8000000000d */
[----:B0-----:R-:W-:-:S04]  /*0de0*/  FFMA R13, R8, R15, R13 ;  /* 0x0000000f080d7223 */ /* 0x001fc8000000000d */
[----:B------:R-:W-:-:S04]  /*0df0*/  FFMA R32, R32, R9, R13 ;  /* 0x0000000920207223 */ /* 0x000fc8000000000d */
[----:B-1----:R-:W-:-:S04]  /*0e00*/  FFMA R31, R31, R10, R32 ;  /* 0x0000000a1f1f7223 */ /* 0x002fc80000000020 */
[----:B-----5:R-:W-:Y:S01]  /*0e10*/  FFMA R31, R16, R11, R31 ;  /* 0x0000000b101f7223 */ /* 0x020fe2000000001f */
[----:B------:R-:W-:Y:S06]  /*0e20*/  BAR.SYNC.DEFER_BLOCKING 0x0 ;  /* 0x0000000000007b1d */ /* 0x000fec0000010000 */
[----:B------:R-:W-:Y:S05]  /*0e30*/  @P0 BRA `(.L_x_2) ;  /* 0xfffffff400240947 */ /* 0x000fea000383ffff */
.L_x_1:
[----:B------:R-:W-:-:S13]  /*0e40*/  LOP3.LUT P0, R8, R29, 0x3, RZ, 0xc0, !PT ;  /* 0x000000031d087812 */ /* 0x000fda000780c0ff */
[----:B------:R-:W-:Y:S05]  /*0e50*/  @!P0 BRA `(.L_x_0) ;  /* 0x00000008007c8947 */ /* 0x000fea0003800000 */
[----:B------:R-:W-:Y:S02]  /*0e60*/  ISETP.NE.AND P0, PT, R8, 0x1, PT ;  /* 0x000000010800780c */ /* 0x000fe40003f05270 */
[----:B------:R-:W-:-:S04]  /*0e70*/  LOP3.LUT R29, R29, 0x1, RZ, 0xc0, !PT ;  /* 0x000000011d1d7812 */ /* 0x000fc800078ec0ff */
[----:B------:R-:W-:-:S07]  /*0e80*/  ISETP.NE.U32.AND P1, PT, R29, 0x1, PT ;  /* 0x000000011d00780c */ /* 0x000fce0003f25070 */
[----:B------:R-:W-:Y:S06]  /*0e90*/  @!P0 BRA `(.L_x_3) ;  /* 0x0000000400908947 */ /* 0x000fec0003800000 */
[----:B------:R-:W0:Y:S01]  /*0ea0*/  LDC.64 R22, c[0x0][0x380] ;  /* 0x0000e000ff167b82 */ /* 0x000e220000000a00 */
[C---:B------:R-:W-:Y:S02]  /*0eb0*/  LEA R18, R0.reuse, R3, 0x4 ;  /* 0x0000000300127211 */ /* 0x040fe400078e20ff */
[----:B------:R-:W-:-:S03]  /*0ec0*/  LEA R9, R0, R21, 0x4 ;  /* 0x0000001500097211 */ /* 0x000fc600078e20ff */
[----:B------:R-:W-:Y:S02]  /*0ed0*/  IMAD R13, R18, R5, R6 ;  /* 0x00000005120d7224 */ /* 0x000fe400078e0206 */
[----:B------:R-:W1:Y:S01]  /*0ee0*/  LDC.64 R16, c[0x0][0x388] ;  /* 0x0000e200ff107b82 */ /* 0x000e620000000a00 */
[----:B0-----:R-:W-:-:S05]  /*0ef0*/  IMAD.WIDE R22, R9, 0x4, R22 ;  /* 0x0000000409167825 */ /* 0x001fca00078e0216 */
[----:B------:R-:W2:Y:S01]  /*0f00*/  LDG.E R19, desc[UR8][R22.64] ;  /* 0x0000000816137981 */ /* 0x000ea2000c1e1900 */
[----:B-1----:R-:W-:-:S05]  /*0f10*/  IMAD.WIDE.U32 R12, R13, 0x4, R16 ;  /* 0x000000040d0c7825 */ /* 0x002fca00078e0010 */
[----:B------:R-:W3:Y:S01]  /*0f20*/  LDG.E R25, desc[UR8][R12.64] ;  /* 0x000000080c197981 */ /* 0x000ee2000c1e1900 */
[----:B------:R-:W-:-:S04]  /*0f30*/  UIADD3 UR5, UPT, UPT, UR4, 0x400, URZ ;  /* 0x0000040004057890 */ /* 0x000fc8000fffe0ff */
[----:B------:R-:W-:Y:S01]  /*0f40*/  ULEA UR5, UR6, UR5, 0x18 ;  /* 0x0000000506057291 */ /* 0x000fe2000f8ec0ff */
[----:B------:R-:W-:-:S05]  /*0f50*/  LEA R30, R2, R7, 0x2 ;  /* 0x00000007021e7211 */ /* 0x000fca00078e10ff */
[----:B------:R-:W-:-:S04]  /*0f60*/  LEA R20, R2, UR5, 0x2 ;  /* 0x0000000502147c11 */ /* 0x000fc8000f8e10ff */
[----:B------:R-:W-:Y:S02]  /*0f70*/  LEA R32, R3, R20, 0x6 ;  /* 0x0000001403207211 */ /* 0x000fe400078e30ff */
[----:B------:R-:W-:Y:S01]  /*0f80*/  IADD3 R18, PT, PT, R18, 0x10, RZ ;  /* 0x0000001012127810 */ /* 0x000fe20007ffe0ff */
        /* <DEDUP_REMOVED lines=11> */
[----:B------:R-:W5:Y:S04]  /*1040*/  LDS R19, [R20+0x180] ;  /* 0x0001800014137984 */ /* 0x000f680000000800 */
[----:B------:R-:W5:Y:S04]  /*1050*/  LDS R24, [R20+0x1c0] ;  /* 0x0001c00014187984 */ /* 0x000f680000000800 */
[----:B------:R-:W-:Y:S01]  /*1060*/  LDS R36, [R20+0x240] ;  /* 0x0002400014247984 */ /* 0x000fe20000000800 */
[----:B0-----:R-:W-:-:S03]  /*1070*/  FFMA R8, R8, R27, R31 ;  /* 0x0000001b08087223 */ /* 0x001fc6000000001f */
[----:B------:R-:W-:Y:S01]  /*1080*/  LDS R27, [R20+0x200] ;  /* 0x00020000141b7984 */ /* 0x000fe20000000800 */
[----:B-1----:R-:W-:-:S03]  /*1090*/  FFMA R9, R29, R9, R8 ;  /* 0x000000091d097223 */ /* 0x002fc60000000008 */
[----:B------:R-:W-:Y:S01]  /*10a0*/  LDS R29, [R20+0x300] ;  /* 0x00030000141d7984 */ /* 0x000fe20000000800 */
[----:B--2---:R-:W-:-:S03]  /*10b0*/  FFMA R10, R28, R10, R9 ;  /* 0x0000000a1c0a7223 */ /* 0x004fc60000000009 */
[----:B------:R-:W-:Y:S01]  /*10c0*/  LDS R31, [R20+0x380] ;  /* 0x00038000141f7984 */ /* 0x000fe20000000800 */
[----:B---3--:R-:W-:-:S03]  /*10d0*/  FFMA R11, R33, R11, R10 ;  /* 0x0000000b210b7223 */ /* 0x008fc6000000000a */
[----:B------:R-:W-:Y:S04]  /*10e0*/  LDS R33, [R20+0x280] ;  /* 0x0002800014217984 */ /* 0x000fe80000000800 */
[----:B------:R-:W-:Y:S01]  /*10f0*/  LDS R28, [R20+0x3c0] ;  /* 0x0003c000141c7984 */ /* 0x000fe20000000800 */
[----:B----4-:R-:W-:-:S03]  /*1100*/  FFMA R11, R12, R34, R11 ;  /* 0x000000220c0b7223 */ /* 0x010fc6000000000b */
[----:B------:R-:W-:Y:S01]  /*1110*/  LDS R34, [R20+0x2c0] ;  /* 0x0002c00014227984 */ /* 0x000fe20000000800 */
[----:B-----5:R-:W-:Y:S01]  /*1120*/  FFMA R26, R26, R13, R11 ;  /* 0x0000000d1a1a7223 */ /* 0x020fe2000000000b */
[----:B------:R-:W-:Y:S02]  /*1130*/  IMAD R13, R18, R5, R6 ;  /* 0x00000005120d7224 */ /* 0x000fe400078e0206 */
[----:B------:R-:W0:Y:S01]  /*1140*/  LDS.128 R8, [R7+0x20] ;  /* 0x0000200007087984 */ /* 0x000e220000000c00 */
[----:B------:R-:W-:Y:S01]  /*1150*/  FFMA R19, R19, R14, R26 ;  /* 0x0000000e13137223 */ /* 0x000fe2000000001a */
[----:B------:R-:W-:Y:S02]  /*1160*/  IMAD.WIDE.U32 R12, R13, 0x4, R16 ;  /* 0x000000040d0c7825 */ /* 0x000fe400078e0010 */
[----:B------:R-:W-:Y:S02]  /*1170*/  LDS R26, [R20+0x340] ;  /* 0x00034000141a7984 */ /* 0x000fe40000000800 */
[----:B------:R-:W-:-:S02]  /*1180*/  FFMA R35, R24, R15, R19 ;  /* 0x0000000f18237223 */ /* 0x000fc40000000013 */
[----:B------:R-:W1:Y:S01]  /*1190*/  LDS.128 R16, [R7+0x30] ;  /* 0x0000300007107984 */ /* 0x000e620000000c00 */
[----:B------:R-:W-:Y:S06]  /*11a0*/  BAR.SYNC.DEFER_BLOCKING 0x0 ;  /* 0x0000000000007b1d */ /* 0x000fec0000010000 */
[----:B------:R-:W2:Y:S04]  /*11b0*/  LDG.E R23, desc[UR8][R22.64+0x40] ;  /* 0x0000400816177981 */ /* 0x000ea8000c1e1900 */
[----:B------:R-:W3:Y:S01]  /*11c0*/  LDG.E R37, desc[UR8][R12.64] ;  /* 0x000000080c257981 */ /* 0x000ee2000c1e1900 */
[----:B0-----:R-:W-:-:S04]  /*11d0*/  FFMA R35, R8, R27, R35 ;  /* 0x0000001b08237223 */ /* 0x001fc80000000023 */
[----:B------:R-:W-:-:S04]  /*11e0*/  FFMA R36, R36, R9, R35 ;  /* 0x0000000924247223 */ /* 0x000fc80000000023 */
[----:B------:R-:W-:-:S04]  /*11f0*/  FFMA R33, R33, R10, R36 ;  /* 0x0000000a21217223 */ /* 0x000fc80000000024 */
[----:B------:R-:W-:-:S04]  /*1200*/  FFMA R33, R34, R11, R33 ;  /* 0x0000000b22217223 */ /* 0x000fc80000000021 */
[----:B-1----:R-:W-:-:S04]  /*1210*/  FFMA R29, R16, R29, R33 ;  /* 0x0000001d101d7223 */ /* 0x002fc80000000021 */
[----:B------:R-:W-:-:S04]  /*1220*/  FFMA R26, R26, R17, R29 ;  /* 0x000000111a1a7223 */ /* 0x000fc8000000001d */
[----:B------:R-:W-:-:S04]  /*1230*/  FFMA R31, R31, R18, R26 ;  /* 0x000000121f1f7223 */ /* 0x000fc8000000001a */
[----:B------:R-:W-:Y:S01]  /*1240*/  FFMA R33, R28, R19, R31 ;  /* 0x000000131c217223 */ /* 0x000fe2000000001f */
        /* <DEDUP_REMOVED lines=14> */
[----:B------:R-:W-:Y:S04]  /*1330*/  LDS R31, [R20+0x200] ;  /* 0x00020000141f7984 */ /* 0x000fe80000000800 */
[----:B------:R-:W5:Y:S01]  /*1340*/  LDS.128 R16, [R7+0x20] ;  /* 0x0000200007107984 */ /* 0x000f620000000c00 */
[----:B0-----:R-:W-:-:S03]  /*1350*/  FFMA R25, R12, R25, R33 ;  /* 0x000000190c197223 */ /* 0x001fc60000000021 */
[----:B------:R-:W0:Y:S01]  /*1360*/  LDS R28, [R20+0x240] ;  /* 0x00024000141c7984 */ /* 0x000e220000000800 */
[----:B-1----:R-:W-:-:S03]  /*1370*/  FFMA R24, R24, R13, R25 ;  /* 0x0000000d18187223 */ /* 0x002fc60000000019 */
[----:B------:R-:W1:Y:S01]  /*1380*/  LDS R25, [R20+0x280] ;  /* 0x0002800014197984 */ /* 0x000e620000000800 */
[----:B--2---:R-:W-:-:S03]  /*1390*/  FFMA R27, R27, R14, R24 ;  /* 0x0000000e1b1b7223 */ /* 0x004fc60000000018 */
[----:B------:R-:W2:Y:S01]  /*13a0*/  LDS R24, [R20+0x2c0] ;  /* 0x0002c00014187984 */ /* 0x000ea20000000800 */
[----:B---3--:R-:W-:-:S03]  /*13b0*/  FFMA R33, R22, R15, R27 ;  /* 0x0000000f16217223 */ /* 0x008fc6000000001b */
[----:B------:R-:W-:Y:S04]  /*13c0*/  LDS R27, [R20+0x300] ;  /* 0x00030000141b7984 */ /* 0x000fe80000000800 */
[----:B------:R-:W3:Y:S01]  /*13d0*/  LDS.128 R12, [R7+0x30] ;  /* 0x00003000070c7984 */ /* 0x000ee20000000c00 */
[----:B----4-:R-:W-:-:S03]  /*13e0*/  FFMA R33, R8, R23, R33 ;  /* 0x0000001708217223 */ /* 0x010fc60000000021 */
[----:B------:R-:W4:Y:S04]  /*13f0*/  LDS R22, [R20+0x340] ;  /* 0x0003400014167984 */ /* 0x000f280000000800 */
[----:B------:R-:W4:Y:S01]  /*1400*/  LDS R23, [R20+0x380] ;  /* 0x0003800014177984 */ /* 0x000f220000000800 */
[----:B-----5:R-:W-:-:S03]  /*1410*/  FFMA R30, R30, R9, R33 ;  /* 0x000000091e1e7223 */ /* 0x020fc60000000021 */
[----:B------:R-:W5:Y:S01]  /*1420*/  LDS R8, [R20+0x3c0] ;  /* 0x0003c00014087984 */ /* 0x000f620000000800 */
[----:B------:R-:W-:-:S04]  /*1430*/  FFMA R29, R29, R10, R30 ;  /* 0x0000000a1d1d7223 */ /* 0x000fc8000000001e */
[----:B------:R-:W-:-:S04]  /*1440*/  FFMA R11, R26, R11, R29 ;  /* 0x0000000b1a0b7223 */ /* 0x000fc8000000001d */
[----:B------:R-:W-:-:S04]  /*1450*/  FFMA R11, R16, R31, R11 ;  /* 0x0000001f100b7223 */ /* 0x000fc8000000000b */
[----:B0-----:R-:W-:-:S04]  /*1460*/  FFMA R28, R28, R17, R11 ;  /* 0x000000111c1c7223 */ /* 0x001fc8000000000b */
[----:B-1----:R-:W-:-:S04]  /*1470*/  FFMA R25, R25, R18, R28 ;  /* 0x0000001219197223 */ /* 0x002fc8000000001c */
[----:B--2---:R-:W-:-:S04]  /*1480*/  FFMA R19, R24, R19, R25 ;  /* 0x0000001318137223 */ /* 0x004fc80000000019 */
[----:B---3--:R-:W-:-:S04]  /*1490*/  FFMA R19, R12, R27, R19 ;  /* 0x0000001b0c137223 */ /* 0x008fc80000000013 */
[----:B----4-:R-:W-:-:S04]  /*14a0*/  FFMA R22, R22, R13, R19 ;  /* 0x0000000d16167223 */ /* 0x010fc80000000013 */
[----:B------:R-:W-:-:S04]  /*14b0*/  FFMA R23, R23, R14, R22 ;  /* 0x0000000e17177223 */ /* 0x000fc80000000016 */
[----:B-----5:R-:W-:Y:S01]  /*14c0*/  FFMA R31, R8, R15, R23 ;  /* 0x0000000f081f7223 */ /* 0x020fe20000000017 */
[----:B------:R-:W-:Y:S06]  /*14d0*/  BAR.SYNC.DEFER_BLOCKING 0x0 ;  /* 0x0000000000007b1d */ /* 0x000fec0000010000 */
.L_x_3:
[----:B------:R-:W-:Y:S05]  /*14e0*/  @P1 BRA `(.L_x_0) ;  /* 0x0000000000d81947 */ /* 0x000fea0003800000 */
[----:B------:R-:W0:Y:S01]  /*14f0*/  LDC.64 R8, c[0x0][0x380] ;  /* 0x0000e000ff087b82 */ /* 0x000e220000000a00 */
[C---:B------:R-:W-:Y:S02]  /*1500*/  LEA R10, R0.reuse, R3, 0x4 ;  /* 0x00000003000a7211 */ /* 0x040fe400078e20ff */
[----:B------:R-:W-:-:S03]  /*1510*/  LEA R21, R0, R21, 0x4 ;  /* 0x0000001500157211 */ /* 0x000fc600078e20ff */
[----:B------:R-:W-:Y:S02]  /*1520*/  IMAD R11, R10, R5, R6 ;  /* 0x000000050a0b7224 */ /* 0x000fe400078e0206 */
[----:B------:R-:W1:Y:S01]  /*1530*/  LDC.64 R12, c[0x0][0x388] ;  /* 0x0000e200ff0c7b82 */ /* 0x000e620000000a00 */
[----:B0-----:R-:W-:-:S05]  /*1540*/  IMAD.WIDE R8, R21, 0x4, R8 ;  /* 0x0000000415087825 */ /* 0x001fca00078e0208 */
[----:B------:R-:W2:Y:S01]  /*1550*/  LDG.E R14, desc[UR8][R8.64] ;  /* 0x00000008080e7981 */ /* 0x000ea2000c1e1900 */
[----:B-1----:R-:W-:-:S06]  /*1560*/  IMAD.WIDE.U32 R12, R11, 0x4, R12 ;  /* 0x000000040b0c7825 */ /* 0x002fcc00078e000c */
[----:B------:R-:W3:Y:S01]  /*1570*/  LDG.E R12, desc[UR8][R12.64] ;  /* 0x000000080c0c7981 */ /* 0x000ee2000c1e1900 */
[----:B------:R-:W-:-:S04]  /*1580*/  UIADD3 UR4, UPT, UPT, UR4, 0x400, URZ ;  /* 0x0000040004047890 */ /* 0x000fc8000fffe0ff */
[----:B------:R-:W-:Y:S01]  /*1590*/  ULEA UR4, UR6, UR4, 0x18 ;  /* 0x0000000406047291 */ /* 0x000fe2000f8ec0ff */
[----:B------:R-:W-:-:S05]  /*15a0*/  LEA R15, R2, R7, 0x2 ;  /* 0x00000007020f7211 */ /* 0x000fca00078e10ff */
[----:B------:R-:W-:-:S04]  /*15b0*/  LEA R0, R2, UR4, 0x2 ;  /* 0x0000000402007c11 */ /* 0x000fc8000f8e10ff */
        /* <DEDUP_REMOVED lines=26> */
[----:B------:R-:W4:Y:S01]  /*1760*/  LDS R10, [R0+0x340] ;  /* 0x00034000000a7984 */ /* 0x000f220000000800 */
[----:B-----5:R-:W-:-:S03]  /*1770*/  FFMA R2, R2, R17, R3 ;  /* 0x0000001102027223 */ /* 0x020fc60000000003 */
[----:B------:R-:W5:Y:S04]  /*1780*/  LDS R16, [R0+0x380] ;  /* 0x0003800000107984 */ /* 0x000f680000000800 */
        /* <DEDUP_REMOVED lines=9> */
[----:B-----5:R-:W-:-:S04]  /*1820*/  FFMA R16, R16, R30, R9 ;  /* 0x0000001e10107223 */ /* 0x020fc80000000009 */
[----:B------:R-:W-:Y:S01]  /*1830*/  FFMA R31, R3, R31, R16 ;  /* 0x0000001f031f7223 */ /* 0x000fe20000000010 */
[----:B------:R-:W-:Y:S06]  /*1840*/  BAR.SYNC.DEFER_BLOCKING 0x0 ;  /* 0x0000000000007b1d */ /* 0x000fec0000010000 */
.L_x_0:
[----:B------:R-:W0:Y:S01]  /*1850*/  LDC.64 R2, c[0x0][0x390] ;  /* 0x0000e400ff027b82 */ /* 0x000e220000000a00 */
[----:B------:R-:W-:-:S04]  /*1860*/  IMAD R5, R4, R5, R6 ;  /* 0x0000000504057224 */ /* 0x000fc800078e0206 */
[----:B0-----:R-:W-:-:S05]  /*1870*/  IMAD.WIDE R2, R5, 0x4, R2 ;  /* 0x0000000405027825 */ /* 0x001fca00078e0202 */
[----:B------:R-:W-:Y:S01]  /*1880*/  STG.E desc[UR8][R2.64], R31 ;  /* 0x0000001f02007986 */ /* 0x000fe2000c101908 */
[----:B------:R-:W-:Y:S05]  /*1890*/  EXIT ;  /* 0x000000000000794d */ /* 0x000fea0003800000 */
.L_x_4:
[----:B------:R-:W-:-:S00]  /*18a0*/  BRA `(.L_x_4) ;  /* 0xfffffffc00fc7947 */ /* 0x000fc0000383ffff */
[----:B------:R-:W-:-:S00]  /*18b0*/  NOP ;  /* 0x0000000000007918 */ /* 0x000fc00000000000 */
        /* <DEDUP_REMOVED lines=12> */
.L_x_10:


//--------------------- .text._Z26matrixMultiplicationKernelPfS_S_i --------------------------
	.section	.text._Z26matrixMultiplicationKernelPfS_S_i,"ax",@progbits
	.align	128
        .global         _Z26matrixMultiplicationKernelPfS_S_i
        .type           _Z26matrixMultiplicationKernelPfS_S_i,@function
        .size           _Z26matrixMultiplicationKernelPfS_S_i,(.L_x_11 - _Z26matrixMultiplicationKernelPfS_S_i)
        .other          _Z26matrixMultiplicationKernelPfS_S_i,@"STO_CUDA_ENTRY STV_DEFAULT"
_Z26matrixMultiplicationKernelPfS_S_i:
.text._Z26matrixMultiplicationKernelPfS_S_i:
[----:B------:R-:W-:Y:S01]  /*0000*/  LDC R1, c[0x0][0x37c] ;  /* 0x0000df00ff017b82 */ /* 0x000fe20000000800 */
[----:B------:R-:W0:Y:S01]  /*0010*/  S2R R0, SR_CTAID.X ;  /* 0x0000000000007919 */ /* 0x000e220000002500 */
[----:B------:R-:W1:Y:S01]  /*0020*/  LDCU UR18, c[0x0][0x398] ;  /* 0x00007300ff1277ac */ /* 0x000e620008000800 */
[----:B------:R-:W-:Y:S01]  /*0030*/  HFMA2 R12, -RZ, RZ, 0, 0 ;  /* 0x00000000ff0c7431 */ /* 0x000fe200000001ff */
[----:B------:R-:W0:Y:S01]  /*0040*/  S2R R3, SR_TID.X ;  /* 0x0000000000037919 */ /* 0x000e220000002100 */
[----:B------:R-:W2:Y:S01]  /*0050*/  LDCU.64 UR16, c[0x0][0x358] ;  /* 0x00006b00ff1077ac */ /* 0x000ea20008000a00 */
[----:B------:R-:W3:Y:S01]  /*0060*/  S2R R13, SR_CTAID.Y ;  /* 0x00000000000d7919 */ /* 0x000ee20000002600 */
[----:B------:R-:W3:Y:S01]  /*0070*/  S2R R2, SR_TID.Y ;  /* 0x0000000000027919 */ /* 0x000ee20000002200 */
[----:B-1----:R-:W-:Y:S01]  /*0080*/  UISETP.GE.AND UP0, UPT, UR18, 0x1, UPT ;  /* 0x000000011200788c */ /* 0x002fe2000bf06270 */
[----:B0-----:R-:W-:Y:S02]  /*0090*/  LEA R0, R0, R3, 0x4 ;  /* 0x0000000300007211 */ /* 0x001fe400078e20ff */
[----:B---3--:R-:W-:-:S06]  /*00a0*/  LEA R13, R13, R2, 0x4 ;  /* 0x000000020d0d7211 */ /* 0x008fcc00078e20ff */
[----:B--2---:R-:W-:Y:S05]  /*00b0*/  BRA.U !UP0, `(.L_x_5) ;  /* 0x0000000908647547 */ /* 0x004fea000b800000 */
[----:B------:R-:W-:Y:S02]  /*00c0*/  UISETP.GE.U32.AND UP1, UPT, UR18, 0x8, UPT ;  /* 0x000000081200788c */ /* 0x000fe4000bf26070 */
[----:B------:R-:W-:Y:S01]  /*00d0*/  IMAD R5, R13, UR18, RZ ;  /* 0x000000120d057c24 */ /* 0x000fe2000f8e02ff */
[----:B------:R-:W-:Y:S01]  /*00e0*/  ULOP3.LUT UR19, UR18, 0x7, URZ, 0xc0, !UPT ;  /* 0x0000000712137892 */ /* 0x000fe2000f8ec0ff */
[----:B------:R-:W-:Y:S01]  /*00f0*/  MOV R12, RZ ;  /* 0x000000ff000c7202 */ /* 0x000fe20000000f00 */
[----:B------:R-:W-:Y:S02]  /*0100*/  UMOV UR4, URZ ;  /* 0x000000ff00047c82 */ /* 0x000fe40008000000 */
[----:B------:R-:W-:Y:S02]  /*0110*/  UISETP.NE.AND UP0, UPT, UR19, URZ, UPT ;  /* 0x000000ff1300728c */ /* 0x000fe4000bf05270 */
[----:B------:R-:W-:Y:S09]  /*0120*/  BRA.U !UP1, `(.L_x_6) ;  /* 0x0000000509087547 */ /* 0x000ff2000b800000 */
[----:B------:R-:W0:Y:S01]  /*0130*/  LDCU.128 UR20, c[0x0][0x380] ;  /* 0x00007000ff1477ac */ /* 0x000e220008000c00 */
[----:B------:R-:W-:Y:S01]  /*0140*/  IMAD.MOV.U32 R12, RZ, RZ, RZ ;  /* 0x000000ffff0c7224 */ /* 0x000fe200078e00ff */
[----:B------:R-:W-:Y:S01]  /*0150*/  MOV R14, R0 ;  /* 0x00000000000e7202 */ /* 0x000fe20000000f00 */
[----:B------:R-:W-:-:S04]  /*0160*/  ULOP3.LUT UR4, UR18, 0x7ffffff8, URZ, 0xc0, !UPT ;  /* 0x7ffffff812047892 */ /* 0x000fc8000f8ec0ff */
[----:B------:R-:W-:Y:S01]  /*0170*/  UIADD3 UR5, UPT, UPT, -UR4, URZ, URZ ;  /* 0x000000ff04057290 */ /* 0x000fe2000fffe1ff */
[----:B0-----:R-:W-:Y:S01]  /*0180*/  MOV R2, UR20 ;  /* 0x0000001400027c02 */ /* 0x001fe20008000f00 */
[----:B------:R-:W-:Y:S01]  /*0190*/  UIMAD.WIDE.U32 UR6, UR18, 0xc, UR22 ;  /* 0x0000000c120678a5 */ /* 0x000fe2000f8e0016 */
[----:B------:R-:W-:Y:S01]  /*01a0*/  MOV R3, UR21 ;  /* 0x0000001500037c02 */ /* 0x000fe20008000f00 */
[----:B------:R-:W-:Y:S02]  /*01b0*/  UIMAD.WIDE.U32 UR8, UR18, 0x10, UR22 ;  /* 0x00000010120878a5 */ /* 0x000fe4000f8e0016 */
[----:B------:R-:W-:Y:S01]  /*01c0*/  UIMAD.WIDE.U32 UR10, UR18, 0x14, UR22 ;  /* 0x00000014120a78a5 */ /* 0x000fe2000f8e0016 */
[----:B------:R-:W-:Y:S01]  /*01d0*/  IMAD.WIDE.U32 R2, R5, 0x4, R2 ;  /* 0x0000000405027825 */ /* 0x000fe200078e0002 */
[----:B------:R-:W-:Y:S02]  /*01e0*/  UIMAD.WIDE.U32 UR12, UR18, 0x18, UR22 ;  /* 0x00000018120c78a5 */ /* 0x000fe4000f8e0016 */
[----:B------:R-:W-:Y:S01]  /*01f0*/  UIMAD.WIDE.U32 UR14, UR18, 0x1c, UR22 ;  /* 0x0000001c120e78a5 */ /* 0x000fe2000f8e0016 */
[----:B------:R-:W-:-:S04]  /*0200*/  IADD3 R2, P0, PT, R2, 0x10, RZ ;  /* 0x0000001002027810 */ /* 0x000fc80007f1e0ff */
[----:B------:R-:W-:-:S09]  /*0210*/  IADD3.X R3, PT, PT, RZ, R3, RZ, P0, !PT ;  /* 0x00000003ff037210 */ /* 0x000fd200007fe4ff */
.L_x_7:
[----:B------:R-:W-:Y:S01]  /*0220*/  HFMA2 R23, -RZ, RZ, 0, 2.384185791015625e-07 ;  /* 0x00000004ff177431 */ /* 0x000fe200000001ff */
[----:B------:R-:W-:Y:S01]  /*0230*/  UIMAD.WIDE.U32 UR24, UR18, 0x4, UR22 ;  /* 0x00000004121878a5 */ /* 0x000fe2000f8e0016 */
[----:B------:R-:W2:Y:S01]  /*0240*/  LDG.E R21, desc[UR16][R2.64+-0x10] ;  /* 0xfffff01002157981 */ /* 0x000ea2000c1e1900 */
[----:B------:R-:W-:Y:S01]  /*0250*/  UIMAD.WIDE.U32 UR20, UR18, 0x8, UR22 ;  /* 0x00000008121478a5 */ /* 0x000fe2000f8e0016 */
[----:B------:R-:W-:Y:S02]  /*0260*/  IMAD.MOV.U32 R11, RZ, RZ, 0x4 ;  /* 0x00000004ff0b7424 */ /* 0x000fe400078e00ff */
[----:B------:R-:W-:Y:S01]  /*0270*/  HFMA2 R7, -RZ, RZ, 0, 2.384185791015625e-07 ;  /* 0x00000004ff077431 */ /* 0x000fe200000001ff */
[----:B------:R-:W3:Y:S01]  /*0280*/  LDG.E R19, desc[UR16][R2.64+-0xc] ;  /* 0xfffff41002137981 */ /* 0x000ee2000c1e1900 */
[----:B------:R-:W-:Y:S02]  /*0290*/  MOV R8, UR24 ;  /* 0x0000001800087c02 */ /* 0x000fe40008000f00 */
[----:B------:R-:W-:Y:S01]  /*02a0*/  MOV R9, UR25 ;  /* 0x0000001900097c02 */ /* 0x000fe20008000f00 */
[C---:B------:R-:W-:Y:S01]  /*02b0*/  IMAD.WIDE R22, R14.reuse, R23, UR22 ;  /* 0x000000160e167e25 */ /* 0x040fe2000f8e0217 */
[----:B------:R-:W-:Y:S01]  /*02c0*/  MOV R24, UR20 ;  /* 0x0000001400187c02 */ /* 0x000fe20008000f00 */
[----:B------:R-:W4:Y:S01]  /*02d0*/  LDG.E R17, desc[UR16][R2.64+-0x8] ;  /* 0xfffff81002117981 */ /* 0x000f22000c1e1900 */
[----:B------:R-:W-:Y:S01]  /*02e0*/  MOV R25, UR21 ;  /* 0x0000001500197c02 */ /* 0x000fe20008000f00 */
[----:B------:R-:W-:-:S02]  /*02f0*/  IMAD.WIDE R8, R14, 0x4, R8 ;  /* 0x000000040e087825 */ /* 0x000fc400078e0208 */
[----:B------:R-:W2:Y:S02]  /*0300*/  LDG.E R22, desc[UR16][R22.64] ;  /* 0x0000001016167981 */ /* 0x000ea4000c1e1900 */
[C---:B------:R-:W-:Y:S01]  /*0310*/  IMAD.WIDE R24, R14.reuse, 0x4, R24 ;  /* 0x000000040e187825 */ /* 0x040fe200078e0218 */
[----:B------:R-:W-:Y:S01]  /*0320*/  MOV R5, 0x4 ;  /* 0x0000000400057802 */ /* 0x000fe20000000f00 */
[----:B------:R0:W3:Y:S02]  /*0330*/  LDG.E R20, desc[UR16][R8.64] ;  /* 0x0000001008147981 */ /* 0x0000e4000c1e1900 */
[C---:B------:R-:W-:Y:S02]  /*0340*/  IMAD.WIDE R10, R14.reuse, R11, UR6 ;  /* 0x000000060e0a7e25 */ /* 0x040fe4000f8e020b */
[----:B------:R-:W4:Y:S02]  /*0350*/  LDG.E R18, desc[UR16][R24.64] ;  /* 0x0000001018127981 */ /* 0x000f24000c1e1900 */
[----:B------:R-:W-:-:S04]  /*0360*/  IMAD.WIDE R4, R14, R5, UR8 ;  /* 0x000000080e047e25 */ /* 0x000fc8000f8e0205 */
[----:B------:R-:W-:Y:S01]  /*0370*/  HFMA2 R27, -RZ, RZ, 0, 2.384185791015625e-07 ;  /* 0x00000004ff1b7431 */ /* 0x000fe200000001ff */
[----:B------:R1:W5:Y:S01]  /*0380*/  LDG.E R16, desc[UR16][R10.64] ;  /* 0x000000100a107981 */ /* 0x000362000c1e1900 */
[----:B0-----:R-:W-:-:S03]  /*0390*/  MOV R9, 0x4 ;  /* 0x0000000400097802 */ /* 0x001fc60000000f00 */
[----:B------:R-:W5:Y:S01]  /*03a0*/  LDG.E R15, desc[UR16][R2.64+-0x4] ;  /* 0xfffffc10020f7981 */ /* 0x000f62000c1e1900 */
[----:B------:R-:W-:-:S03]  /*03b0*/  IMAD.WIDE R6, R14, R7, UR10 ;  /* 0x0000000a0e067e25 */ /* 0x000fc6000f8e0207 */
[----:B------:R0:W5:Y:S01]  /*03c0*/  LDG.E R4, desc[UR16][R4.64] ;  /* 0x0000001004047981 */ /* 0x000162000c1e1900 */
[----:B------:R-:W-:-:S03]  /*03d0*/  IMAD.WIDE R8, R14, R9, UR12 ;  /* 0x0000000c0e087e25 */ /* 0x000fc6000f8e0209 */
[----:B------:R-:W5:Y:S01]  /*03e0*/  LDG.E R23, desc[UR16][R2.64] ;  /* 0x0000001002177981 */ /* 0x000f62000c1e1900 */
[----:B-1----:R-:W-:-:S03]  /*03f0*/  IMAD.WIDE R10, R14, R27, UR14 ;  /* 0x0000000e0e0a7e25 */ /* 0x002fc6000f8e021b */
[----:B------:R-:W5:Y:S04]  /*0400*/  LDG.E R7, desc[UR16][R6.64] ;  /* 0x0000001006077981 */ /* 0x000f68000c1e1900 */
[----:B------:R-:W5:Y:S04]  /*0410*/  LDG.E R24, desc[UR16][R2.64+0x4] ;  /* 0x0000041002187981 */ /* 0x000f68000c1e1900 */
[----:B------:R-:W5:Y:S04]  /*0420*/  LDG.E R8, desc[UR16][R8.64] ;  /* 0x0000001008087981 */ /* 0x000f68000c1e1900 */
[----:B------:R-:W5:Y:S04]  /*0430*/  LDG.E R25, desc[UR16][R2.64+0x8] ;  /* 0x0000081002197981 */ /* 0x000f68000c1e1900 */
[----:B------:R-:W5:Y:S04]  /*0440*/  LDG.E R10, desc[UR16][R10.64] ;  /* 0x000000100a0a7981 */ /* 0x000f68000c1e1900 */
[----:B------:R1:W5:Y:S01]  /*0450*/  LDG.E R27, desc[UR16][R2.64+0xc] ;  /* 0x00000c10021b7981 */ /* 0x000362000c1e1900 */
[----:B------:R-:W-:-:S04]  /*0460*/  UIADD3 UR5, UPT, UPT, UR5, 0x8, URZ ;  /* 0x0000000805057890 */ /* 0x000fc8000fffe0ff */
[----:B------:R-:W-:Y:S01]  /*0470*/  UISETP.NE.AND UP1, UPT, UR5, URZ, UPT ;  /* 0x000000ff0500728c */ /* 0x000fe2000bf25270 */
[----:B0-----:R-:W-:Y:S02]  /*0480*/  MOV R5, UR18 ;  /* 0x0000001200057c02 */ /* 0x001fe40008000f00 */
[----:B-1----:R-:W-:-:S03]  /*0490*/  IADD3 R2, P0, PT, R2, 0x20, RZ ;  /* 0x0000002002027810 */ /* 0x002fc60007f1e0ff */
[----:B------:R-:W-:Y:S01]  /*04a0*/  IMAD R14, R5, 0x8, R14 ;  /* 0x00000008050e7824 */ /* 0x000fe200078e020e */
[----:B------:R-:W-:Y:S01]  /*04b0*/  IADD3.X R3, PT, PT, RZ, R3, RZ, P0, !PT ;  /* 0x00000003ff037210 */ /* 0x000fe200007fe4ff */
[----:B--2---:R-:W-:-:S04]  /*04c0*/  FFMA R22, R21, R22, R12 ;  /* 0x0000001615167223 */ /* 0x004fc8000000000c */
[----:B---3--:R-:W-:-:S04]  /*04d0*/  FFMA R20, R19, R20, R22 ;  /* 0x0000001413147223 */ /* 0x008fc80000000016 */
[----:B----4-:R-:W-:-:S04]  /*04e0*/  FFMA R18, R17, R18, R20 ;  /* 0x0000001211127223 */ /* 0x010fc80000000014 */
[----:B-----5:R-:W-:-:S04]  /*04f0*/  FFMA R16, R15, R16, R18 ;  /* 0x000000100f107223 */ /* 0x020fc80000000012 */
[----:B------:R-:W-:-:S04]  /*0500*/  FFMA R23, R23, R4, R16 ;  /* 0x0000000417177223 */ /* 0x000fc80000000010 */
[----:B------:R-:W-:-:S04]  /*0510*/  FFMA R24, R24, R7, R23 ;  /* 0x0000000718187223 */ /* 0x000fc80000000017 */
[----:B------:R-:W-:-:S04]  /*0520*/  FFMA R8, R25, R8, R24 ;  /* 0x0000000819087223 */ /* 0x000fc80000000018 */
[----:B------:R-:W-:Y:S01]  /*0530*/  FFMA R12, R27, R10, R8 ;  /* 0x0000000a1b0c7223 */ /* 0x000fe20000000008 */
[----:B------:R-:W-:Y:S06]  /*0540*/  BRA.U UP1, `(.L_x_7) ;  /* 0xfffffffd01347547 */ /* 0x000fec000b83ffff */
.L_x_6:
[----:B------:R-:W-:Y:S05]  /*0550*/  BRA.U !UP0, `(.L_x_5) ;  /* 0x00000005083c7547 */ /* 0x000fea000b800000 */
[----:B------:R-:W-:Y:S01]  /*0560*/  UISETP.GE.U32.AND UP0, UPT, UR19, 0x4, UPT ;  /* 0x000000041300788c */ /* 0x000fe2000bf06070 */
[----:B------:R-:W-:Y:S01]  /*0570*/  IMAD R2, R13, UR18, RZ ;  /* 0x000000120d027c24 */ /* 0x000fe2000f8e02ff */
[----:B------:R-:W-:-:S04]  /*0580*/  ULOP3.LUT UR5, UR18, 0x3, URZ, 0xc0, !UPT ;  /* 0x0000000312057892 */ /* 0x000fc8000f8ec0ff */
[----:B------:R-:W-:-:S03]  /*0590*/  UISETP.NE.AND UP1, UPT, UR5, URZ, UPT ;  /* 0x000000ff0500728c */ /* 0x000fc6000bf25270 */
[----:B------:R-:W-:Y:S08]  /*05a0*/  BRA.U !UP0, `(.L_x_8) ;  /* 0x00000001087c7547 */ /* 0x000ff0000b800000 */
[----:B------:R-:W0:Y:S01]  /*05b0*/  LDC.64 R6, c[0x0][0x388] ;  /* 0x0000e200ff067b82 */ /* 0x000e220000000a00 */
[----:B------:R-:W1:Y:S01]  /*05c0*/  LDCU.64 UR6, c[0x0][0x380] ;  /* 0x00007000ff0677ac */ /* 0x000e620008000a00 */
[----:B------:R-:W-:Y:S02]  /*05d0*/  MOV R5, UR4 ;  /* 0x0000000400057c02 */ /* 0x000fe40008000f00 */
[C---:B------:R-:W-:Y:S02]  /*05e0*/  IADD3 R3, PT, PT, R2.reuse, UR4, RZ ;  /* 0x0000000402037c10 */ /* 0x040fe4000fffe0ff */
[----:B------:R-:W-:Y:S01]  /*05f0*/  MOV R11, UR18 ;  /* 0x00000012000b7c02 */ /* 0x000fe20008000f00 */
[----:B------:R-:W-:Y:S01]  /*0600*/  IMAD R5, R5, UR18, R0 ;  /* 0x0000001205057c24 */ /* 0x000fe2000f8e0200 */
[----:B------:R-:W2:Y:S01]  /*0610*/  LDC.64 R8, c[0x0][0x380] ;  /* 0x0000e000ff087b82 */ /* 0x000ea20000000a00 */
[----:B------:R-:W-:Y:S02]  /*0620*/  IADD3 R14, P0, PT, R2, UR4, RZ ;  /* 0x00000004020e7c10 */ /* 0x000fe4000ff1e0ff */
[----:B------:R-:W-:Y:S01]  /*0630*/  MOV R15, UR18 ;  /* 0x00000012000f7c02 */ /* 0x000fe20008000f00 */
[----:B0-----:R-:W-:-:S04]  /*0640*/  IMAD.WIDE R6, R5, 0x4, R6 ;  /* 0x0000000405067825 */ /* 0x001fc800078e0206 */
[----:B------:R-:W-:Y:S01]  /*0650*/  IMAD.WIDE.U32 R10, R11, 0x4, R6 ;  /* 0x000000040b0a7825 */ /* 0x000fe200078e0006 */
[----:B------:R-:W-:Y:S01]  /*0660*/  MOV R17, UR18 ;  /* 0x0000001200117c02 */ /* 0x000fe20008000f00 */
[----:B------:R-:W3:Y:S02]  /*0670*/  LDG.E R6, desc[UR16][R6.64] ;  /* 0x0000001006067981 */ /* 0x000ee4000c1e1900 */
[----:B--2---:R-:W-:Y:S01]  /*0680*/  IMAD.WIDE.U32 R8, R3, 0x4, R8 ;  /* 0x0000000403087825 */ /* 0x004fe200078e0008 */
[----:B------:R-:W-:Y:S02]  /*0690*/  IADD3.X R3, PT, PT, RZ, RZ, RZ, P0, !PT ;  /* 0x000000ffff037210 */ /* 0x000fe400007fe4ff */
[----:B-1----:R-:W-:-:S03]  /*06a0*/  LEA R4, P0, R14, UR6, 0x2 ;  /* 0x000000060e047c11 */ /* 0x002fc6000f8010ff */
[----:B------:R-:W3:Y:S01]  /*06b0*/  LDG.E R9, desc[UR16][R8.64] ;  /* 0x0000001008097981 */ /* 0x000ee2000c1e1900 */
[----:B------:R-:W-:Y:S01]  /*06c0*/  LEA.HI.X R5, R14, UR7, R3, 0x2, P0 ;  /* 0x000000070e057c11 */ /* 0x000fe200080f1403 */
[----:B------:R-:W-:Y:S02]  /*06d0*/  IMAD.WIDE.U32 R14, R15, 0x4, R10 ;  /* 0x000000040f0e7825 */ /* 0x000fe400078e000a */
[----:B------:R-:W2:Y:S04]  /*06e0*/  LDG.E R3, desc[UR16][R10.64] ;  /* 0x000000100a037981 */ /* 0x000ea8000c1e1900 */
[----:B------:R-:W2:Y:S01]  /*06f0*/  LDG.E R18, desc[UR16][R4.64+0x4] ;  /* 0x0000041004127981 */ /* 0x000ea2000c1e1900 */
[----:B------:R-:W-:-:S03]  /*0700*/  IMAD.WIDE.U32 R16, R17, 0x4, R14 ;  /* 0x0000000411107825 */ /* 0x000fc600078e000e */
[----:B------:R-:W4:Y:S04]  /*0710*/  LDG.E R19, desc[UR16][R14.64] ;  /* 0x000000100e137981 */ /* 0x000f28000c1e1900 */
[----:B------:R-:W4:Y:S04]  /*0720*/  LDG.E R20, desc[UR16][R4.64+0x8] ;  /* 0x0000081004147981 */ /* 0x000f28000c1e1900 */
[----:B------:R-:W5:Y:S04]  /*0730*/  LDG.E R22, desc[UR16][R4.64+0xc] ;  /* 0x00000c1004167981 */ /* 0x000f68000c1e1900 */
[----:B------:R-:W5:Y:S01]  /*0740*/  LDG.E R16, desc[UR16][R16.64] ;  /* 0x0000001010107981 */ /* 0x000f62000c1e1900 */
[----:B------:R-:W-:Y:S01]  /*0750*/  UIADD3 UR4, UPT, UPT, UR4, 0x4, URZ ;  /* 0x0000000404047890 */ /* 0x000fe2000fffe0ff */
[----:B---3--:R-:W-:-:S04]  /*0760*/  FFMA R9, R9, R6, R12 ;  /* 0x0000000609097223 */ /* 0x008fc8000000000c */
[----:B--2---:R-:W-:-:S04]  /*0770*/  FFMA R3, R18, R3, R9 ;  /* 0x0000000312037223 */ /* 0x004fc80000000009 */
[----:B----4-:R-:W-:-:S04]  /*0780*/  FFMA R3, R20, R19, R3 ;  /* 0x0000001314037223 */ /* 0x010fc80000000003 */
[----:B-----5:R-:W-:-:S07]  /*0790*/  FFMA R12, R22, R16, R3 ;  /* 0x00000010160c7223 */ /* 0x020fce0000000003 */
.L_x_8:
[----:B------:R-:W-:Y:S05]  /*07a0*/  BRA.U !UP1, `(.L_x_5) ;  /* 0x0000000109a87547 */ /* 0x000fea000b800000 */
[----:B------:R-:W-:Y:S01]  /*07b0*/  UISETP.NE.AND UP0, UPT, UR5, 0x1, UPT ;  /* 0x000000010500788c */ /* 0x000fe2000bf05270 */
[----:B------:R-:W-:Y:S01]  /*07c0*/  MOV R9, UR4 ;  /* 0x0000000400097c02 */ /* 0x000fe20008000f00 */
[----:B------:R-:W-:Y:S02]  /*07d0*/  ULOP3.LUT UR5, UR18, 0x1, URZ, 0xc0, !UPT ;  /* 0x0000000112057892 */ /* 0x000fe4000f8ec0ff */
[----:B------:R-:W-:Y:S02]  /*07e0*/  IMAD.U32 R17, RZ, RZ, UR18 ;  /* 0x00000012ff117e24 */ /* 0x000fe4000f8e00ff */
[----:B------:R-:W-:Y:S01]  /*07f0*/  UISETP.NE.U32.AND UP1, UPT, UR5, 0x1, UPT ;  /* 0x000000010500788c */ /* 0x000fe2000bf25070 */
[----:B------:R-:W-:-:S04]  /*0800*/  PLOP3.LUT P1, PT, PT, PT, UP0, 0x80, 0x8 ;  /* 0x000000000008781c */ /* 0x000fc80003f2f008 */
[----:B------:R-:W0:Y:S01]  /*0810*/  @UP0 LDCU.128 UR8, c[0x0][0x380] ;  /* 0x00007000ff0807ac */ /* 0x000e220008000c00 */
[----:B------:R-:W-:Y:S01]  /*0820*/  PLOP3.LUT P0, PT, PT, PT, UP1, 0x80, 0x8 ;  /* 0x000000000008781c */ /* 0x000fe20003f0f018 */
[----:B------:R-:W1:Y:S04]  /*0830*/  @UP0 LDCU.64 UR6, c[0x0][0x380] ;  /* 0x00007000ff0607ac */ /* 0x000e680008000a00 */
[----:B------:R-:W2:Y:S03]  /*0840*/  @!UP1 LDCU.128 UR12, c[0x0][0x380] ;  /* 0x00007000ff0c97ac */ /* 0x000ea60008000c00 */
[C---:B------:R-:W-:Y:S01]  /*0850*/  @P1 VIADD R3, R2.reuse, UR4 ;  /* 0x0000000402031c36 */ /* 0x040fe20008000000 */
[----:B------:R-:W-:Y:S01]  /*0860*/  @P1 IADD3 R5, P2, PT, R2, UR4, RZ ;  /* 0x0000000402051c10 */ /* 0x000fe2000ff5e0ff */
[----:B------:R-:W-:-:S03]  /*0870*/  @UP0 UIADD3 UR4, UPT, UPT, UR4, 0x2, URZ ;  /* 0x0000000204040890 */ /* 0x000fc6000fffe0ff */
[----:B------:R-:W-:Y:S02]  /*0880*/  @P1 IADD3.X R8, PT, PT, RZ, RZ, RZ, P2, !PT ;  /* 0x000000ffff081210 */ /* 0x000fe400017fe4ff */
[----:B0-----:R-:W-:Y:S02]  /*0890*/  MOV R14, UR8 ;  /* 0x00000008000e7c02 */ /* 0x001fe40008000f00 */
[----:B------:R-:W-:Y:S02]  /*08a0*/  MOV R15, UR9 ;  /* 0x00000009000f7c02 */ /* 0x000fe40008000f00 */
[----:B------:R-:W-:Y:S02]  /*08b0*/  MOV R6, UR10 ;  /* 0x0000000a00067c02 */ /* 0x000fe40008000f00 */
[----:B------:R-:W-:Y:S01]  /*08c0*/  MOV R7, UR11 ;  /* 0x0000000b00077c02 */ /* 0x000fe20008000f00 */
[----:B------:R-:W-:Y:S01]  /*08d0*/  @P1 IMAD.WIDE.U32 R14, R3, 0x4, R14 ;  /* 0x00000004030e1825 */ /* 0x000fe200078e000e */
[----:B-1----:R-:W-:-:S03]  /*08e0*/  @P1 LEA R4, P2, R5, UR6, 0x2 ;  /* 0x0000000605041c11 */ /* 0x002fc6000f8410ff */
[----:B------:R-:W-:Y:S01]  /*08f0*/  @P1 IMAD R3, R9, UR18, R0 ;  /* 0x0000001209031c24 */ /* 0x000fe2000f8e0200 */
[----:B------:R-:W-:-:S03]  /*0900*/  MOV R21, UR4 ;  /* 0x0000000400157c02 */ /* 0x000fc60008000f00 */
[----:B------:R-:W-:Y:S01]  /*0910*/  @P1 IMAD.WIDE R6, R3, 0x4, R6 ;  /* 0x0000000403061825 */ /* 0x000fe200078e0206 */
[----:B------:R-:W-:Y:S01]  /*0920*/  @P1 LEA.HI.X R5, R5, UR7, R8, 0x2, P2 ;  /* 0x0000000705051c11 */ /* 0x000fe200090f1408 */
[----:B------:R-:W3:Y:S01]  /*0930*/  @P1 LDG.E R3, desc[UR16][R14.64] ;  /* 0x000000100e031981 */ /* 0x000ee2000c1e1900 */
[----:B--2---:R-:W-:Y:S01]  /*0940*/  MOV R8, UR12 ;  /* 0x0000000c00087c02 */ /* 0x004fe20008000f00 */
[----:B------:R-:W-:Y:S01]  /*0950*/  @!P0 IMAD R21, R21, UR18, R0 ;  /* 0x0000001215158c24 */ /* 0x000fe2000f8e0200 */
[----:B------:R-:W-:Y:S01]  /*0960*/  MOV R9, UR13 ;  /* 0x0000000d00097c02 */ /* 0x000fe20008000f00 */
[----:B------:R-:W-:Y:S01]  /*0970*/  @P1 IMAD.WIDE.U32 R16, R17, 0x4, R6 ;  /* 0x0000000411101825 */ /* 0x000fe200078e0006 */
[----:B------:R-:W-:Y:S01]  /*0980*/  @!P0 IADD3 R19, PT, PT, R2, UR4, RZ ;  /* 0x0000000402138c10 */ /* 0x000fe2000fffe0ff */
[----:B------:R-:W3:Y:S01]  /*0990*/  @P1 LDG.E R6, desc[UR16][R6.64] ;  /* 0x0000001006061981 */ /* 0x000ee2000c1e1900 */
[----:B------:R-:W-:Y:S02]  /*09a0*/  MOV R10, UR14 ;  /* 0x0000000e000a7c02 */ /* 0x000fe40008000f00 */
[----:B------:R-:W-:Y:S01]  /*09b0*/  MOV R11, UR15 ;  /* 0x0000000f000b7c02 */ /* 0x000fe20008000f00 */
[----:B------:R-:W-:Y:S01]  /*09c0*/  @!P0 IMAD.WIDE.U32 R8, R19, 0x4, R8 ;  /* 0x0000000413088825 */ /* 0x000fe200078e0008 */
[----:B------:R-:W2:Y:S03]  /*09d0*/  @P1 LDG.E R16, desc[UR16][R16.64] ;  /* 0x0000001010101981 */ /* 0x000ea6000c1e1900 */
[----:B------:R-:W-:Y:S01]  /*09e0*/  @!P0 IMAD.WIDE R10, R21, 0x4, R10 ;  /* 0x00000004150a8825 */ /* 0x000fe200078e020a */
[----:B------:R-:W2:Y:S04]  /*09f0*/  @P1 LDG.E R4, desc[UR16][R4.64+0x4] ;  /* 0x0000041004041981 */ /* 0x000ea8000c1e1900 */
[----:B------:R-:W4:Y:S04]  /*0a00*/  @!P0 LDG.E R9, desc[UR16][R8.64] ;  /* 0x0000001008098981 */ /* 0x000f28000c1e1900 */
[----:B------:R-:W4:Y:S01]  /*0a10*/  @!P0 LDG.E R10, desc[UR16][R10.64] ;  /* 0x000000100a0a8981 */ /* 0x000f22000c1e1900 */
[----:B---3--:R-:W-:-:S04]  /*0a20*/  @P1 FFMA R3, R3, R6, R12 ;  /* 0x0000000603031223 */ /* 0x008fc8000000000c */
[----:B--2---:R-:W-:-:S04]  /*0a30*/  @P1 FFMA R12, R4, R16, R3 ;  /* 0x00000010040c1223 */ /* 0x004fc80000000003 */
[----:B----4-:R-:W-:-:S07]  /*0a40*/  @!P0 FFMA R12, R9, R10, R12 ;  /* 0x0000000a090c8223 */ /* 0x010fce000000000c */
.L_x_5:
[----:B------:R-:W0:Y:S01]  /*0a50*/  LDC.64 R2, c[0x0][0x390] ;  /* 0x0000e400ff027b82 */ /* 0x000e220000000a00 */
[----:B------:R-:W-:-:S04]  /*0a60*/  IMAD R13, R13, UR18, R0 ;  /* 0x000000120d0d7c24 */ /* 0x000fc8000f8e0200 */
[----:B0-----:R-:W-:-:S05]  /*0a70*/  IMAD.WIDE R2, R13, 0x4, R2 ;  /* 0x000000040d027825 */ /* 0x001fca00078e0202 */
[----:B------:R-:W-:Y:S01]  /*0a80*/  STG.E desc[UR16][R2.64], R12 ;  /* 0x0000000c02007986 */ /* 0x000fe2000c101910 */
[----:B------:R-:W-:Y:S05]  /*0a90*/  EXIT ;  /* 0x000000000000794d */ /* 0x000fea0003800000 */
.L_x_9:
        /* <DEDUP_REMOVED lines=14> */
.L_x_11:


//--------------------- .nv.shared._Z35matrixMultiplicationKernelSharedMemPfS_S_i --------------------------
	.section	.nv.shared._Z35matrixMultiplicationKernelSharedMemPfS_S_i,"aw",@nobits
	.sectionflags	@""
	.align	4
.nv.shared._Z35matrixMultiplicationKernelSharedMemPfS_S_i:
	.zero		3072


//--------------------- .nv.shared.reserved.0     --------------------------
	.section	.nv.shared.reserved.0,"aw",@nobits
	.weak		__nv_reservedSMEM_offset_0_alias
	.size		__nv_reservedSMEM_offset_0_alias, 0, 64
	.other		__nv_reservedSMEM_offset_0_alias,@"STO_CUDA_RESERVED_SHARED STV_DEFAULT"
__nv_reservedSMEM_offset_0_alias:
	.zero		0
	.zero		64


//--------------------- .nv.constant0._Z35matrixMultiplicationKernelSharedMemPfS_S_i --------------------------
	.section	.nv.constant0._Z35matrixMultiplicationKernelSharedMemPfS_S_i,"a",@progbits
	.sectionflags	@""
	.align	4
.nv.constant0._Z35matrixMultiplicationKernelSharedMemPfS_S_i:
	.zero		924


//--------------------- .nv.constant0._Z26matrixMultiplicationKernelPfS_S_i --------------------------
	.section	.nv.constant0._Z26matrixMultiplicationKernelPfS_S_i,"a",@progbits
	.sectionflags	@""
	.align	4
.nv.constant0._Z26matrixMultiplicationKernelPfS_S_i:
	.zero		924


//--------------------- SYMBOLS --------------------------

	.type		.nv.reservedSmem.offset0,@object
	.size		.nv.reservedSmem.offset0,0x4
	.type		.nv.reservedSmem.cap,@object
	.size		.nv.reservedSmem.cap,0x4
